	.headerflags	@"EF_CUDA_TEXMODE_UNIFIED EF_CUDA_64BIT_ADDRESS EF_CUDA_ACCELERATORS EF_CUDA_SM90 EF_CUDA_VIRTUAL_SM(EF_CUDA_SM90)"
	.elftype	@"ET_EXEC"


//--------------------- .nv.info                  --------------------------
	.section	.nv.info,"",@"SHT_CUDA_INFO"
	.align	4


	//----- nvinfo : EIATTR_REGCOUNT
	.align		4
        /*0000*/ 	.byte	0x04, 0x2f
        /*0002*/ 	.short	(.L_1 - .L_0)
	.align		4
.L_0:
        /*0004*/ 	.word	index@(triton_poi_fused_cat_27)
        /*0008*/ 	.word	0x00000028


	//----- nvinfo : EIATTR_MIN_STACK_SIZE
	.align		4
.L_1:
        /*000c*/ 	.byte	0x04, 0x12
        /*000e*/ 	.short	(.L_3 - .L_2)
	.align		4
.L_2:
        /*0010*/ 	.word	index@(triton_poi_fused_cat_27)
        /*0014*/ 	.word	0x00000000


	//----- nvinfo : EIATTR_FRAME_SIZE
	.align		4
.L_3:
        /*0018*/ 	.byte	0x04, 0x11
        /*001a*/ 	.short	(.L_5 - .L_4)
	.align		4
.L_4:
        /*001c*/ 	.word	index@(triton_poi_fused_cat_27)
        /*0020*/ 	.word	0x00000000


	//----- nvinfo : EIATTR_MIN_STACK_SIZE
	.align		4
.L_5:
        /*0024*/ 	.byte	0x04, 0x12
        /*0026*/ 	.short	(.L_7 - .L_6)
	.align		4
.L_6:
        /*0028*/ 	.word	index@(triton_poi_fused_cat_27)
        /*002c*/ 	.word	0x00000000
.L_7:


//--------------------- .nv.info.triton_poi_fused_cat_27 --------------------------
	.section	.nv.info.triton_poi_fused_cat_27,"",@"SHT_CUDA_INFO"
	.sectionflags	@""
	.align	4


	//----- nvinfo : EIATTR_CUDA_API_VERSION
	.align		4
        /*0000*/ 	.byte	0x04, 0x37
        /*0002*/ 	.short	(.L_9 - .L_8)
.L_8:
        /*0004*/ 	.word	0x0000007c


	//----- nvinfo : EIATTR_KPARAM_INFO
	.align		4
.L_9:
        /*0008*/ 	.byte	0x04, 0x17
        /*000a*/ 	.short	(.L_11 - .L_10)
.L_10:
        /*000c*/ 	.word	0x00000000
        /*0010*/ 	.short	0x0009
        /*0012*/ 	.short	0x0048
        /*0014*/ 	.byte	0x00, 0xf0, 0x11, 0x00


	//----- nvinfo : EIATTR_KPARAM_INFO
	.align		4
.L_11:
        /*0018*/ 	.byte	0x04, 0x17
        /*001a*/ 	.short	(.L_13 - .L_12)
.L_12:
        /*001c*/ 	.word	0x00000000
        /*0020*/ 	.short	0x0008
        /*0022*/ 	.short	0x0040
        /*0024*/ 	.byte	0x00, 0xf4, 0x21, 0x00


	//----- nvinfo : EIATTR_KPARAM_INFO
	.align		4
.L_13:
        /*0028*/ 	.byte	0x04, 0x17
        /*002a*/ 	.short	(.L_15 - .L_14)
.L_14:
        /*002c*/ 	.word	0x00000000
        /*0030*/ 	.short	0x0007
        /*0032*/ 	.short	0x0038
        /*0034*/ 	.byte	0x00, 0xf4, 0x21, 0x00


	//----- nvinfo : EIATTR_KPARAM_INFO
	.align		4
.L_15:
        /*0038*/ 	.byte	0x04, 0x17
        /*003a*/ 	.short	(.L_17 - .L_16)
.L_16:
        /*003c*/ 	.word	0x00000000
        /*0040*/ 	.short	0x0006
        /*0042*/ 	.short	0x0030
        /*0044*/ 	.byte	0x00, 0xf4, 0x21, 0x00


	//----- nvinfo : EIATTR_KPARAM_INFO
	.align		4
.L_17:
        /*0048*/ 	.byte	0x04, 0x17
        /*004a*/ 	.short	(.L_19 - .L_18)
.L_18:
        /*004c*/ 	.word	0x00000000
        /*0050*/ 	.short	0x0005
        /*0052*/ 	.short	0x0028
        /*0054*/ 	.byte	0x00, 0xf4, 0x21, 0x00


	//----- nvinfo : EIATTR_KPARAM_INFO
	.align		4
.L_19:
        /*0058*/ 	.byte	0x04, 0x17
        /*005a*/ 	.short	(.L_21 - .L_20)
.L_20:
        /*005c*/ 	.word	0x00000000
        /*0060*/ 	.short	0x0004
        /*0062*/ 	.short	0x0020
        /*0064*/ 	.byte	0x00, 0xf4, 0x21, 0x00


	//----- nvinfo : EIATTR_KPARAM_INFO
	.align		4
.L_21:
        /*0068*/ 	.byte	0x04, 0x17
        /*006a*/ 	.short	(.L_23 - .L_22)
.L_22:
        /*006c*/ 	.word	0x00000000
        /*0070*/ 	.short	0x0003
        /*0072*/ 	.short	0x0018
        /*0074*/ 	.byte	0x00, 0xf4, 0x21, 0x00


	//----- nvinfo : EIATTR_KPARAM_INFO
	.align		4
.L_23:
        /*0078*/ 	.byte	0x04, 0x17
        /*007a*/ 	.short	(.L_25 - .L_24)
.L_24:
        /*007c*/ 	.word	0x00000000
        /*0080*/ 	.short	0x0002
        /*0082*/ 	.short	0x0010
        /*0084*/ 	.byte	0x00, 0xf4, 0x21, 0x00


	//----- nvinfo : EIATTR_KPARAM_INFO
	.align		4
.L_25:
        /*0088*/ 	.byte	0x04, 0x17
        /*008a*/ 	.short	(.L_27 - .L_26)
.L_26:
        /*008c*/ 	.word	0x00000000
        /*0090*/ 	.short	0x0001
        /*0092*/ 	.short	0x0008
        /*0094*/ 	.byte	0x00, 0xf4, 0x21, 0x00


	//----- nvinfo : EIATTR_KPARAM_INFO
	.align		4
.L_27:
        /*0098*/ 	.byte	0x04, 0x17
        /*009a*/ 	.short	(.L_29 - .L_28)
.L_28:
        /*009c*/ 	.word	0x00000000
        /*00a0*/ 	.short	0x0000
        /*00a2*/ 	.short	0x0000
        /*00a4*/ 	.byte	0x00, 0xf4, 0x21, 0x00


	//----- nvinfo : EIATTR_SPARSE_MMA_MASK
	.align		4
.L_29:
        /*00a8*/ 	.byte	0x03, 0x50
        /*00aa*/ 	.short	0x0000


	//----- nvinfo : EIATTR_MAXREG_COUNT
	.align		4
        /*00ac*/ 	.byte	0x03, 0x1b
        /*00ae*/ 	.short	0x00ff


	//----- nvinfo : EIATTR_EXIT_INSTR_OFFSETS
	.align		4
        /*00b0*/ 	.byte	0x04, 0x1c
        /*00b2*/ 	.short	(.L_31 - .L_30)


	//   ....[0]....
.L_30:
        /*00b4*/ 	.word	0x00001c90


	//----- nvinfo : EIATTR_REQNTID
	.align		4
.L_31:
        /*00b8*/ 	.byte	0x04, 0x10
        /*00ba*/ 	.short	(.L_33 - .L_32)
.L_32:
        /*00bc*/ 	.word	0x00000080
        /*00c0*/ 	.word	0x00000001
        /*00c4*/ 	.word	0x00000001


	//----- nvinfo : EIATTR_CBANK_PARAM_SIZE
	.align		4
.L_33:
        /*00c8*/ 	.byte	0x03, 0x19
        /*00ca*/ 	.short	0x004c


	//----- nvinfo : EIATTR_PARAM_CBANK
	.align		4
        /*00cc*/ 	.byte	0x04, 0x0a
        /*00ce*/ 	.short	(.L_35 - .L_34)
	.align		4
.L_34:
        /*00d0*/ 	.word	index@(.nv.constant0.triton_poi_fused_cat_27)
        /*00d4*/ 	.short	0x0210
        /*00d6*/ 	.short	0x004c


	//----- nvinfo : EIATTR_SW_WAR
	.align		4
.L_35:
        /*00d8*/ 	.byte	0x04, 0x36
        /*00da*/ 	.short	(.L_37 - .L_36)
.L_36:
        /*00dc*/ 	.word	0x00000008
.L_37:


//--------------------- .nv.callgraph             --------------------------
	.section	.nv.callgraph,"",@"SHT_CUDA_CALLGRAPH"
	.align	4
	.sectionentsize	8
	.align		4
        /*0000*/ 	.word	0x00000000
	.align		4
        /*0004*/ 	.word	0xffffffff
	.align		4
        /*0008*/ 	.word	0x00000000
	.align		4
        /*000c*/ 	.word	0xfffffffe
	.align		4
        /*0010*/ 	.word	0x00000000
	.align		4
        /*0014*/ 	.word	0xfffffffd
	.align		4
        /*0018*/ 	.word	0x00000000
	.align		4
        /*001c*/ 	.word	0xfffffffc


//--------------------- .text.triton_poi_fused_cat_27 --------------------------
	.section	.text.triton_poi_fused_cat_27,"ax",@progbits
	.align	128
        .global         triton_poi_fused_cat_27
        .type           triton_poi_fused_cat_27,@function
        .size           triton_poi_fused_cat_27,(.L_x_1 - triton_poi_fused_cat_27)
        .other          triton_poi_fused_cat_27,@"STO_CUDA_ENTRY STV_DEFAULT"
triton_poi_fused_cat_27:
.text.triton_poi_fused_cat_27:
[----:B------:R-:W-:Y:S01]  /*0000*/  LDC R1, c[0x0][0x28] ;  /* 0x00000a00ff017b82 */ /* 0x000fe20000000800 */
[----:B------:R-:W1:Y:S07]  /*0010*/  S2R R0, SR_TID.X ;  /* 0x0000000000007919 */ /* 0x000e6e0000002100 */
[----:B------:R-:W2:Y:S01]  /*0020*/  LDC.64 R8, c[0x0][0x220] ;  /* 0x00008800ff087b82 */ /* 0x000ea20000000a00 */
[----:B------:R-:W-:Y:S01]  /*0030*/  ULDC.64 UR4, c[0x0][0x208] ;  /* 0x0000820000047ab9 */ /* 0x000fe20000000a00 */
[----:B------:R-:W3:Y:S06]  /*0040*/  S2R R3, SR_CTAID.X ;  /* 0x0000000000037919 */ /* 0x000eec0000002500 */
[----:B------:R-:W4:Y:S01]  /*0050*/  LDC.64 R36, c[0x0][0x228] ;  /* 0x00008a00ff247b82 */ /* 0x000f220000000a00 */
[----:B------:R-:W-:-:S02]  /*0060*/  CS2R R20, SRZ ;  /* 0x0000000000147805 */ /* 0x000fc4000001ff00 */
[----:B------:R-:W-:Y:S02]  /*0070*/  CS2R R22, SRZ ;  /* 0x0000000000167805 */ /* 0x000fe4000001ff00 */
[----:B------:R-:W-:Y:S02]  /*0080*/  CS2R R12, SRZ ;  /* 0x00000000000c7805 */ /* 0x000fe4000001ff00 */
[----:B------:R-:W-:Y:S01]  /*0090*/  CS2R R14, SRZ ;  /* 0x00000000000e7805 */ /* 0x000fe2000001ff00 */
[----:B------:R-:W-:Y:S01]  /*00a0*/  ULDC.64 UR6, c[0x0][0x230] ;  /* 0x00008c0000067ab9 */ /* 0x000fe20000000a00 */
[----:B-1----:R-:W-:Y:S01]  /*00b0*/  IMAD.SHL.U32 R0, R0, 0x4, RZ ;  /* 0x0000000400007824 */ /* 0x002fe200078e00ff */
[----:B---3--:R-:W-:-:S04]  /*00c0*/  SHF.R.S32.HI R5, RZ, 0x15, R3 ;  /* 0x00000015ff057819 */ /* 0x008fc80000011403 */
[----:B------:R-:W-:Y:S02]  /*00d0*/  LOP3.LUT R0, R0, 0x1fc, RZ, 0xc0, !PT ;  /* 0x000001fc00007812 */ /* 0x000fe400078ec0ff */
[----:B------:R-:W-:-:S03]  /*00e0*/  SGXT R5, R5, 0x1 ;  /* 0x000000010505781a */ /* 0x000fc60000000200 */
[----:B------:R-:W-:-:S05]  /*00f0*/  IMAD R0, R3, 0x400, R0 ;  /* 0x0000040003007824 */ /* 0x000fca00078e0200 */
[-C--:B------:R-:W-:Y:S02]  /*0100*/  LEA.HI R26, R5, R0.reuse, RZ, 0x8 ;  /* 0x00000000051a7211 */ /* 0x080fe400078f40ff */
[----:B------:R-:W-:Y:S02]  /*0110*/  SHF.R.S32.HI R3, RZ, 0x1f, R0 ;  /* 0x0000001fff037819 */ /* 0x000fe40000011400 */
[----:B------:R-:W-:Y:S02]  /*0120*/  SHF.R.S32.HI R27, RZ, 0x8, R26 ;  /* 0x00000008ff1b7819 */ /* 0x000fe4000001141a */
[----:B------:R-:W-:-:S03]  /*0130*/  LEA.HI R4, R3, R0, RZ, 0x4 ;  /* 0x0000000003047211 */ /* 0x000fc600078f20ff */
[----:B------:R-:W-:Y:S01]  /*0140*/  IMAD.HI R2, R27, 0x2aaaaaab, RZ ;  /* 0x2aaaaaab1b027827 */ /* 0x000fe200078e02ff */
[----:B------:R-:W-:Y:S02]  /*0150*/  SHF.R.S32.HI R16, RZ, 0x4, R4 ;  /* 0x00000004ff107819 */ /* 0x000fe40000011404 */
[----:B------:R-:W-:Y:S02]  /*0160*/  LOP3.LUT R33, R4, 0xfffffff0, RZ, 0xc0, !PT ;  /* 0xfffffff004217812 */ /* 0x000fe400078ec0ff */
[----:B------:R-:W-:-:S04]  /*0170*/  SHF.R.U32.HI R3, RZ, 0x1f, R2 ;  /* 0x0000001fff037819 */ /* 0x000fc80000011602 */
[----:B------:R-:W-:Y:S02]  /*0180*/  LEA.HI R6, R2, R3, RZ, 0x1a ;  /* 0x0000000302067211 */ /* 0x000fe400078fd0ff */
[----:B------:R-:W-:-:S03]  /*0190*/  LEA.HI R2, R16, R16, RZ, 0x4 ;  /* 0x0000001010027211 */ /* 0x000fc600078f20ff */
[----:B------:R-:W-:Y:S01]  /*01a0*/  IMAD R27, R6, -0x180, R27 ;  /* 0xfffffe80061b7824 */ /* 0x000fe200078e021b */
[----:B------:R-:W-:Y:S01]  /*01b0*/  LOP3.LUT R3, R2, 0xfffffff0, RZ, 0xc0, !PT ;  /* 0xfffffff002037812 */ /* 0x000fe200078ec0ff */
[----:B------:R-:W-:-:S03]  /*01c0*/  VIADD R28, R0, 0x200 ;  /* 0x00000200001c7836 */ /* 0x000fc60000000000 */
[----:B------:R-:W-:Y:S01]  /*01d0*/  ISETP.GT.AND P0, PT, R27, 0x7f, PT ;  /* 0x0000007f1b00780c */ /* 0x000fe20003f04270 */
[----:B------:R-:W-:Y:S01]  /*01e0*/  IMAD.IADD R7, R16, 0x1, -R3 ;  /* 0x0000000110077824 */ /* 0x000fe200078e0a03 */
[----:B------:R-:W-:Y:S02]  /*01f0*/  LEA.HI R4, R5, R28, RZ, 0x8 ;  /* 0x0000001c05047211 */ /* 0x000fe400078f40ff */
[----:B------:R-:W-:Y:S01]  /*0200*/  CS2R R2, SRZ ;  /* 0x0000000000027805 */ /* 0x000fe2000001ff00 */
[----:B--2---:R-:W-:Y:S01]  /*0210*/  IMAD.WIDE R6, R7, 0x8, R8 ;  /* 0x0000000807067825 */ /* 0x004fe200078e0208 */
[----:B------:R-:W-:-:S05]  /*0220*/  SHF.R.S32.HI R4, RZ, 0x8, R4 ;  /* 0x00000008ff047819 */ /* 0x000fca0000011404 */
[----:B------:R-:W-:Y:S02]  /*0230*/  IMAD.HI R10, R4, 0x2aaaaaab, RZ ;  /* 0x2aaaaaab040a7827 */ /* 0x000fe400078e02ff */
[----:B------:R1:W2:Y:S02]  /*0240*/  @P0 LDG.E.EL.64 R2, desc[UR4][R6.64] ;  /* 0x0000000406020981 */ /* 0x0002a4000c2e1b00 */
[----:B------:R-:W-:Y:S01]  /*0250*/  IMAD.IADD R33, R0, 0x1, -R33 ;  /* 0x0000000100217824 */ /* 0x000fe200078e0a21 */
[----:B------:R-:W-:-:S03]  /*0260*/  SHF.R.U32.HI R11, RZ, 0x1f, R10 ;  /* 0x0000001fff0b7819 */ /* 0x000fc6000001160a */
[----:B----4-:R-:W-:Y:S01]  /*0270*/  IMAD.WIDE R18, R33, 0x8, R36 ;  /* 0x0000000821127825 */ /* 0x010fe200078e0224 */
[----:B------:R-:W-:Y:S02]  /*0280*/  LEA.HI R11, R10, R11, RZ, 0x1a ;  /* 0x0000000b0a0b7211 */ /* 0x000fe400078fd0ff */
[----:B-1----:R-:W-:Y:S02]  /*0290*/  LEA.HI R6, R5, R28, RZ, 0x4 ;  /* 0x0000001c05067211 */ /* 0x002fe400078f20ff */
[----:B------:R-:W3:Y:S01]  /*02a0*/  @P0 LDG.E.EL.128 R20, desc[UR4][R18.64] ;  /* 0x0000000412140981 */ /* 0x000ee2000c2e1d00 */
[----:B------:R-:W-:Y:S01]  /*02b0*/  IMAD R29, R11, -0x180, R4 ;  /* 0xfffffe800b1d7824 */ /* 0x000fe200078e0204 */
[----:B------:R-:W-:-:S04]  /*02c0*/  SHF.R.S32.HI R6, RZ, 0x4, R6 ;  /* 0x00000004ff067819 */ /* 0x000fc80000011406 */
[----:B------:R-:W-:Y:S02]  /*02d0*/  ISETP.GT.AND P1, PT, R29, 0x7f, PT ;  /* 0x0000007f1d00780c */ /* 0x000fe40003f24270 */
[----:B------:R-:W-:-:S04]  /*02e0*/  LEA.HI R4, R6, R6, RZ, 0x4 ;  /* 0x0000000606047211 */ /* 0x000fc800078f20ff */
[----:B------:R-:W-:-:S05]  /*02f0*/  LOP3.LUT R7, R4, 0xfffffff0, RZ, 0xc0, !PT ;  /* 0xfffffff004077812 */ /* 0x000fca00078ec0ff */
[----:B------:R-:W-:Y:S01]  /*0300*/  IMAD.IADD R4, R6, 0x1, -R7 ;  /* 0x0000000106047824 */ /* 0x000fe200078e0a07 */
[----:B------:R-:W-:-:S03]  /*0310*/  CS2R R6, SRZ ;  /* 0x0000000000067805 */ /* 0x000fc6000001ff00 */
[----:B------:R-:W-:-:S05]  /*0320*/  IMAD.WIDE R24, R4, 0x8, R8 ;  /* 0x0000000804187825 */ /* 0x000fca00078e0208 */
[----:B------:R1:W4:Y:S01]  /*0330*/  @P1 LDG.E.EL.64 R6, desc[UR4][R24.64] ;  /* 0x0000000418061981 */ /* 0x000322000c2e1b00 */
[----:B------:R-:W-:Y:S02]  /*0340*/  CS2R R8, SRZ ;  /* 0x0000000000087805 */ /* 0x000fe4000001ff00 */
[----:B------:R-:W-:Y:S01]  /*0350*/  CS2R R10, SRZ ;  /* 0x00000000000a7805 */ /* 0x000fe2000001ff00 */
[----:B------:R-:W-:-:S05]  /*0360*/  VIADD R34, R0, 0x2 ;  /* 0x0000000200227836 */ /* 0x000fca0000000000 */
[----:B------:R5:W4:Y:S01]  /*0370*/  @P1 LDG.E.EL.128 R8, desc[UR4][R18.64] ;  /* 0x0000000412081981 */ /* 0x000b22000c2e1d00 */
[----:B------:R-:W-:-:S04]  /*0380*/  LEA.HI R5, R5, R34, RZ, 0x4 ;  /* 0x0000002205057211 */ /* 0x000fc800078f20ff */
[----:B------:R-:W-:-:S05]  /*0390*/  LOP3.LUT R5, R5, 0xfffffff0, RZ, 0xc0, !PT ;  /* 0xfffffff005057812 */ /* 0x000fca00078ec0ff */
[----:B------:R-:W-:-:S04]  /*03a0*/  IMAD.IADD R34, R34, 0x1, -R5 ;  /* 0x0000000122227824 */ /* 0x000fc800078e0a05 */
[----:B------:R-:W-:-:S05]  /*03b0*/  IMAD.WIDE R36, R34, 0x8, R36 ;  /* 0x0000000822247825 */ /* 0x000fca00078e0224 */
[----:B------:R-:W4:Y:S01]  /*03c0*/  @P0 LDG.E.EL.128 R12, desc[UR4][R36.64] ;  /* 0x00000004240c0981 */ /* 0x000f22000c2e1d00 */
[----:B------:R-:W-:-:S04]  /*03d0*/  VIADD R32, R27, 0xffffff80 ;  /* 0xffffff801b207836 */ /* 0x000fc80000000000 */
[----:B-1----:R-:W-:Y:S01]  /*03e0*/  IMAD.SHL.U32 R25, R32, 0x40, RZ ;  /* 0x0000004020197824 */ /* 0x002fe200078e00ff */
[----:B--2---:R-:W-:Y:S02]  /*03f0*/  SEL R17, R3, RZ, P0 ;  /* 0x000000ff03117207 */ /* 0x004fe40000000000 */
[----:B------:R-:W-:Y:S02]  /*0400*/  SEL R5, R2, RZ, P0 ;  /* 0x000000ff02057207 */ /* 0x000fe40000000000 */
[----:B------:R-:W-:-:S04]  /*0410*/  SHF.R.U32.HI R3, RZ, 0x1c, R17 ;  /* 0x0000001cff037819 */ /* 0x000fc80000011611 */
[----:B------:R-:W-:Y:S01]  /*0420*/  LOP3.LUT R2, R3, 0x8, RZ, 0xc0, !PT ;  /* 0x0000000803027812 */ /* 0x000fe200078ec0ff */
[----:B------:R-:W-:Y:S01]  /*0430*/  IMAD.HI R3, R0, 0x2aaaaaab, RZ ;  /* 0x2aaaaaab00037827 */ /* 0x000fe200078e02ff */
[----:B---3--:R-:W-:Y:S02]  /*0440*/  SEL R20, R20, RZ, P0 ;  /* 0x000000ff14147207 */ /* 0x008fe40000000000 */
[----:B------:R-:W-:Y:S02]  /*0450*/  IADD3 R30, P2, R2, R5, RZ ;  /* 0x00000005021e7210 */ /* 0x000fe40007f5e0ff */
[----:B------:R-:W-:Y:S02]  /*0460*/  SEL R5, R21, RZ, P0 ;  /* 0x000000ff15057207 */ /* 0x000fe40000000000 */
[----:B------:R-:W-:Y:S01]  /*0470*/  SHF.R.U32.HI R2, RZ, 0x1f, R3 ;  /* 0x0000001fff027819 */ /* 0x000fe20000011603 */
[----:B------:R-:W-:Y:S01]  /*0480*/  IMAD.X R31, RZ, RZ, R17, P2 ;  /* 0x000000ffff1f7224 */ /* 0x000fe200010e0611 */
[----:B------:R-:W-:-:S02]  /*0490*/  SHF.R.U32.HI R21, RZ, 0x1a, R5 ;  /* 0x0000001aff157819 */ /* 0x000fc40000011605 */
[----:B------:R-:W-:Y:S02]  /*04a0*/  LEA R17, P2, R20, UR6, 0x2 ;  /* 0x0000000614117c11 */ /* 0x000fe4000f8410ff */
[C---:B------:R-:W-:Y:S01]  /*04b0*/  SHF.L.U64.HI R31, R30.reuse, 0x5, R31 ;  /* 0x000000051e1f7819 */ /* 0x040fe2000001021f */
[----:B------:R-:W-:Y:S01]  /*04c0*/  IMAD.SHL.U32 R30, R30, 0x20, RZ ;  /* 0x000000201e1e7824 */ /* 0x000fe200078e00ff */
[----:B-----5:R-:W-:Y:S02]  /*04d0*/  SEL R19, R23, RZ, P0 ;  /* 0x000000ff17137207 */ /* 0x020fe40000000000 */
[----:B------:R-:W-:Y:S02]  /*04e0*/  LOP3.LUT R21, R21, 0x20, RZ, 0xc0, !PT ;  /* 0x0000002015157812 */ /* 0x000fe400078ec0ff */
[----:B------:R-:W-:Y:S02]  /*04f0*/  LEA.HI.SX32 R3, R3, R2, 0x12 ;  /* 0x0000000203037211 */ /* 0x000fe400078f92ff */
[----:B------:R-:W-:-:S02]  /*0500*/  SEL R2, R22, RZ, P0 ;  /* 0x000000ff16027207 */ /* 0x000fc40000000000 */
[----:B------:R-:W-:Y:S01]  /*0510*/  LEA.HI.X R18, R20, UR7, R5, 0x2, P2 ;  /* 0x0000000714127c11 */ /* 0x000fe200090f1405 */
[----:B------:R-:W-:Y:S01]  /*0520*/  IMAD.MOV.U32 R5, RZ, RZ, RZ ;  /* 0x000000ffff057224 */ /* 0x000fe200078e00ff */
[----:B------:R-:W-:Y:S02]  /*0530*/  SHF.R.U32.HI R22, RZ, 0x1a, R19 ;  /* 0x0000001aff167819 */ /* 0x000fe40000011613 */
[----:B------:R-:W-:Y:S02]  /*0540*/  IADD3 R20, P2, P3, R30, R17, R21 ;  /* 0x000000111e147210 */ /* 0x000fe40007b5e015 */
[----:B------:R-:W-:Y:S02]  /*0550*/  LEA R23, P4, R2, UR6, 0x2 ;  /* 0x0000000602177c11 */ /* 0x000fe4000f8810ff */
[----:B------:R-:W-:Y:S02]  /*0560*/  LOP3.LUT R22, R22, 0x20, RZ, 0xc0, !PT ;  /* 0x0000002016167812 */ /* 0x000fe400078ec0ff */
[----:B------:R-:W-:-:S02]  /*0570*/  IADD3.X R21, R31, R18, RZ, P2, P3 ;  /* 0x000000121f157210 */ /* 0x000fc400017e64ff */
[----:B----4-:R-:W-:Y:S02]  /*0580*/  SEL R17, R7, RZ, P1 ;  /* 0x000000ff07117207 */ /* 0x010fe40000800000 */
[----:B------:R-:W-:Y:S01]  /*0590*/  LEA.HI.X R2, R2, UR7, R19, 0x2, P4 ;  /* 0x0000000702027c11 */ /* 0x000fe2000a0f1413 */
[----:B------:R-:W-:Y:S01]  /*05a0*/  IMAD.WIDE R20, R25, 0x4, R20 ;  /* 0x0000000419147825 */ /* 0x000fe200078e0214 */
[----:B------:R-:W-:Y:S02]  /*05b0*/  IADD3 R22, P2, P3, R30, R23, R22 ;  /* 0x000000171e167210 */ /* 0x000fe40007b5e016 */
[----:B------:R-:W-:Y:S01]  /*05c0*/  SHF.R.U32.HI R18, RZ, 0x1c, R17 ;  /* 0x0000001cff127819 */ /* 0x000fe20000011611 */
[----:B------:R-:W-:Y:S01]  /*05d0*/  IMAD.SHL.U32 R19, R3, 0x4000, RZ ;  /* 0x0000400003137824 */ /* 0x000fe200078e00ff */
[----:B------:R-:W-:Y:S02]  /*05e0*/  IADD3.X R23, R31, R2, RZ, P2, P3 ;  /* 0x000000021f177210 */ /* 0x000fe400017e64ff */
[----:B------:R-:W-:Y:S01]  /*05f0*/  SEL R35, R6, RZ, P1 ;  /* 0x000000ff06237207 */ /* 0x000fe20000800000 */
[----:B------:R-:W-:Y:S01]  /*0600*/  IMAD.WIDE R20, R19, 0x4, R20 ;  /* 0x0000000413147825 */ /* 0x000fe200078e0214 */
[----:B------:R-:W-:-:S03]  /*0610*/  LOP3.LUT R18, R18, 0x8, RZ, 0xc0, !PT ;  /* 0x0000000812127812 */ /* 0x000fc600078ec0ff */
[----:B------:R-:W-:Y:S01]  /*0620*/  IMAD.WIDE R22, R25, 0x4, R22 ;  /* 0x0000000419167825 */ /* 0x000fe200078e0216 */
[----:B------:R-:W-:Y:S01]  /*0630*/  IADD3 R35, P2, R18, R35, RZ ;  /* 0x0000002312237210 */ /* 0x000fe20007f5e0ff */
[----:B------:R1:W2:Y:S01]  /*0640*/  @P0 LDG.E.EL R5, desc[UR4][R20.64] ;  /* 0x0000000414050981 */ /* 0x0002a2000c2e1900 */
[----:B------:R-:W-:Y:S01]  /*0650*/  SEL R9, R9, RZ, P1 ;  /* 0x000000ff09097207 */ /* 0x000fe20000800000 */
[----:B------:R-:W-:Y:S02]  /*0660*/  IMAD.MOV.U32 R2, RZ, RZ, RZ ;  /* 0x000000ffff027224 */ /* 0x000fe400078e00ff */
[----:B------:R-:W-:Y:S01]  /*0670*/  IMAD.WIDE R6, R19, 0x4, R22 ;  /* 0x0000000413067825 */ /* 0x000fe200078e0216 */
[----:B------:R-:W-:Y:S02]  /*0680*/  SEL R22, R8, RZ, P1 ;  /* 0x000000ff08167207 */ /* 0x000fe40000800000 */
[----:B------:R-:W-:Y:S02]  /*0690*/  SHF.R.U32.HI R8, RZ, 0x1a, R9 ;  /* 0x0000001aff087819 */ /* 0x000fe40000011609 */
[----:B------:R3:W4:Y:S01]  /*06a0*/  @P0 LDG.E.EL R2, desc[UR4][R6.64] ;  /* 0x0000000406020981 */ /* 0x000722000c2e1900 */
[----:B-1----:R-:W-:Y:S01]  /*06b0*/  IMAD.X R20, RZ, RZ, R17, P2 ;  /* 0x000000ffff147224 */ /* 0x002fe200010e0611 */
[----:B------:R-:W-:-:S02]  /*06c0*/  LEA R18, P2, R22, UR6, 0x2 ;  /* 0x0000000616127c11 */ /* 0x000fc4000f8410ff */
[----:B------:R-:W-:Y:S02]  /*06d0*/  LOP3.LUT R17, R8, 0x20, RZ, 0xc0, !PT ;  /* 0x0000002008117812 */ /* 0x000fe400078ec0ff */
[C---:B------:R-:W-:Y:S01]  /*06e0*/  SHF.L.U64.HI R21, R35.reuse, 0x5, R20 ;  /* 0x0000000523157819 */ /* 0x040fe20000010214 */
[----:B------:R-:W-:Y:S01]  /*06f0*/  IMAD.SHL.U32 R20, R35, 0x20, RZ ;  /* 0x0000002023147824 */ /* 0x000fe200078e00ff */
[----:B------:R-:W-:Y:S01]  /*0700*/  LEA.HI.X R22, R22, UR7, R9, 0x2, P2 ;  /* 0x0000000716167c11 */ /* 0x000fe200090f1409 */
[----:B------:R-:W-:-:S03]  /*0710*/  IMAD.HI R35, R28, 0x2aaaaaab, RZ ;  /* 0x2aaaaaab1c237827 */ /* 0x000fc600078e02ff */
[----:B------:R-:W-:Y:S01]  /*0720*/  IADD3 R8, P2, P3, R20, R18, R17 ;  /* 0x0000001214087210 */ /* 0x000fe20007b5e011 */
[----:B---3--:R-:W-:Y:S01]  /*0730*/  VIADD R7, R29, 0xffffff80 ;  /* 0xffffff801d077836 */ /* 0x008fe20000000000 */
[----:B------:R-:W-:Y:S02]  /*0740*/  SEL R17, R11, RZ, P1 ;  /* 0x000000ff0b117207 */ /* 0x000fe40000800000 */
[----:B------:R-:W-:Y:S02]  /*0750*/  SEL R18, R10, RZ, P1 ;  /* 0x000000ff0a127207 */ /* 0x000fe40000800000 */
[----:B------:R-:W-:Y:S02]  /*0760*/  SHF.R.U32.HI R11, RZ, 0x1a, R17 ;  /* 0x0000001aff0b7819 */ /* 0x000fe40000011611 */
[----:B------:R-:W-:Y:S02]  /*0770*/  SHF.R.U32.HI R6, RZ, 0x1f, R35 ;  /* 0x0000001fff067819 */ /* 0x000fe40000011623 */
[----:B------:R-:W-:Y:S01]  /*0780*/  IADD3.X R9, R21, R22, RZ, P2, P3 ;  /* 0x0000001615097210 */ /* 0x000fe200017e64ff */
[----:B------:R-:W-:Y:S01]  /*0790*/  IMAD.SHL.U32 R22, R7, 0x40, RZ ;  /* 0x0000004007167824 */ /* 0x000fe200078e00ff */
[----:B------:R-:W-:-:S02]  /*07a0*/  LOP3.LUT R11, R11, 0x20, RZ, 0xc0, !PT ;  /* 0x000000200b0b7812 */ /* 0x000fc400078ec0ff */
[----:B------:R-:W-:Y:S01]  /*07b0*/  LEA R10, P2, R18, UR6, 0x2 ;  /* 0x00000006120a7c11 */ /* 0x000fe2000f8410ff */
[----:B------:R-:W-:Y:S01]  /*07c0*/  IMAD.WIDE R8, R22, 0x4, R8 ;  /* 0x0000000416087825 */ /* 0x000fe200078e0208 */
[----:B------:R-:W-:Y:S02]  /*07d0*/  LEA.HI.SX32 R35, R35, R6, 0x12 ;  /* 0x0000000623237211 */ /* 0x000fe400078f92ff */
[----:B------:R-:W-:Y:S01]  /*07e0*/  IADD3 R10, P4, P5, R20, R10, R11 ;  /* 0x0000000a140a7210 */ /* 0x000fe20007d9e00b */
[----:B------:R-:W-:Y:S01]  /*07f0*/  IMAD.MOV.U32 R6, RZ, RZ, RZ ;  /* 0x000000ffff067224 */ /* 0x000fe200078e00ff */
[----:B------:R-:W-:Y:S01]  /*0800*/  SEL R11, R13, RZ, P0 ;  /* 0x000000ff0d0b7207 */ /* 0x000fe20000000000 */
[----:B------:R-:W-:Y:S01]  /*0810*/  IMAD.SHL.U32 R23, R35, 0x4000, RZ ;  /* 0x0000400023177824 */ /* 0x000fe200078e00ff */
[----:B------:R-:W-:Y:S02]  /*0820*/  SEL R24, R12, RZ, P0 ;  /* 0x000000ff0c187207 */ /* 0x000fe40000000000 */
[----:B------:R-:W-:Y:S01]  /*0830*/  SHF.R.U32.HI R13, RZ, 0x1a, R11 ;  /* 0x0000001aff0d7819 */ /* 0x000fe2000001160b */
[----:B------:R-:W-:Y:S01]  /*0840*/  IMAD.WIDE R8, R23, 0x4, R8 ;  /* 0x0000000417087825 */ /* 0x000fe200078e0208 */
[----:B------:R-:W-:-:S02]  /*0850*/  LEA.HI.X R18, R18, UR7, R17, 0x2, P2 ;  /* 0x0000000712127c11 */ /* 0x000fc400090f1411 */
[C---:B------:R-:W-:Y:S02]  /*0860*/  LEA R12, P2, R24.reuse, UR6, 0x2 ;  /* 0x00000006180c7c11 */ /* 0x040fe4000f8410ff */
[----:B------:R-:W-:Y:S01]  /*0870*/  LOP3.LUT R13, R13, 0x20, RZ, 0xc0, !PT ;  /* 0x000000200d0d7812 */ /* 0x000fe200078ec0ff */
[----:B------:R1:W3:Y:S01]  /*0880*/  @P1 LDG.E.EL R6, desc[UR4][R8.64] ;  /* 0x0000000408061981 */ /* 0x0002e2000c2e1900 */
[----:B------:R-:W-:Y:S01]  /*0890*/  SEL R15, R15, RZ, P0 ;  /* 0x000000ff0f0f7207 */ /* 0x000fe20000000000 */
[----:B------:R-:W-:Y:S01]  /*08a0*/  IMAD.MOV.U32 R17, RZ, RZ, RZ ;  /* 0x000000ffff117224 */ /* 0x000fe200078e00ff */
[----:B-1----:R-:W-:Y:S02]  /*08b0*/  LEA.HI.X R8, R24, UR7, R11, 0x2, P2 ;  /* 0x0000000718087c11 */ /* 0x002fe400090f140b */
[----:B------:R-:W-:Y:S02]  /*08c0*/  IADD3 R12, P2, P3, R30, R12, R13 ;  /* 0x0000000c1e0c7210 */ /* 0x000fe40007b5e00d */
[----:B------:R-:W-:-:S02]  /*08d0*/  IADD3.X R11, R21, R18, RZ, P4, P5 ;  /* 0x00000012150b7210 */ /* 0x000fc400027ea4ff */
[----:B------:R-:W-:Y:S01]  /*08e0*/  IADD3.X R13, R31, R8, RZ, P2, P3 ;  /* 0x000000081f0d7210 */ /* 0x000fe200017e64ff */
[----:B------:R-:W-:Y:S01]  /*08f0*/  IMAD.WIDE R8, R22, 0x4, R10 ;  /* 0x0000000416087825 */ /* 0x000fe200078e020a */
[----:B------:R-:W-:-:S03]  /*0900*/  SEL R14, R14, RZ, P0 ;  /* 0x000000ff0e0e7207 */ /* 0x000fc60000000000 */
[----:B------:R-:W-:Y:S01]  /*0910*/  IMAD.WIDE R12, R25, 0x4, R12 ;  /* 0x00000004190c7825 */ /* 0x000fe200078e020c */
[----:B------:R-:W-:-:S03]  /*0920*/  SHF.R.U32.HI R11, RZ, 0x1a, R15 ;  /* 0x0000001aff0b7819 */ /* 0x000fc6000001160f */
[----:B------:R-:W-:Y:S01]  /*0930*/  IMAD.MOV.U32 R18, RZ, RZ, RZ ;  /* 0x000000ffff127224 */ /* 0x000fe200078e00ff */
[----:B------:R-:W-:Y:S01]  /*0940*/  LEA R10, P2, R14, UR6, 0x2 ;  /* 0x000000060e0a7c11 */ /* 0x000fe2000f8410ff */
[----:B------:R-:W-:Y:S01]  /*0950*/  IMAD.WIDE R12, R19, 0x4, R12 ;  /* 0x00000004130c7825 */ /* 0x000fe200078e020c */
[----:B------:R-:W-:-:S03]  /*0960*/  LOP3.LUT R11, R11, 0x20, RZ, 0xc0, !PT ;  /* 0x000000200b0b7812 */ /* 0x000fc600078ec0ff */
[----:B------:R-:W-:Y:S01]  /*0970*/  IMAD.WIDE R8, R23, 0x4, R8 ;  /* 0x0000000417087825 */ /* 0x000fe200078e0208 */
[----:B------:R1:W5:Y:S01]  /*0980*/  @P0 LDG.E.EL R18, desc[UR4][R12.64] ;  /* 0x000000040c120981 */ /* 0x000362000c2e1900 */
[----:B------:R-:W-:-:S03]  /*0990*/  LEA.HI.X R14, R14, UR7, R15, 0x2, P2 ;  /* 0x000000070e0e7c11 */ /* 0x000fc600090f140f */
[----:B------:R1:W2:Y:S02]  /*09a0*/  @P1 LDG.E.EL R17, desc[UR4][R8.64] ;  /* 0x0000000408111981 */ /* 0x0002a4000c2e1900 */
[----:B-1----:R-:W-:Y:S02]  /*09b0*/  IADD3 R12, P2, P3, R30, R10, R11 ;  /* 0x0000000a1e0c7210 */ /* 0x002fe40007b5e00b */
[----:B------:R-:W-:Y:S02]  /*09c0*/  CS2R R10, SRZ ;  /* 0x00000000000a7805 */ /* 0x000fe4000001ff00 */
[----:B0-----:R-:W-:-:S06]  /*09d0*/  CS2R R8, SRZ ;  /* 0x0000000000087805 */ /* 0x001fcc000001ff00 */
[----:B------:R0:W2:Y:S01]  /*09e0*/  @P1 LDG.E.EL.128 R8, desc[UR4][R36.64] ;  /* 0x0000000424081981 */ /* 0x0000a2000c2e1d00 */
[----:B------:R-:W-:-:S03]  /*09f0*/  IADD3.X R13, R31, R14, RZ, P2, P3 ;  /* 0x0000000e1f0d7210 */ /* 0x000fc600017e64ff */
[----:B------:R-:W-:Y:S01]  /*0a00*/  IMAD.WIDE R12, R25, 0x4, R12 ;  /* 0x00000004190c7825 */ /* 0x000fe200078e020c */
[----:B0-----:R-:W0:Y:S03]  /*0a10*/  LDC.64 R36, c[0x0][0x238] ;  /* 0x00008e00ff247b82 */ /* 0x001e260000000a00 */
[----:B------:R-:W-:-:S04]  /*0a20*/  IMAD.WIDE R12, R19, 0x4, R12 ;  /* 0x00000004130c7825 */ /* 0x000fc800078e020c */
[----:B------:R-:W-:-:S06]  /*0a30*/  IMAD.MOV.U32 R19, RZ, RZ, RZ ;  /* 0x000000ffff137224 */ /* 0x000fcc00078e00ff */
[----:B------:R1:W3:Y:S01]  /*0a40*/  @P0 LDG.E.EL R19, desc[UR4][R12.64] ;  /* 0x000000040c130981 */ /* 0x0002e2000c2e1900 */
[----:B--2---:R-:W-:Y:S02]  /*0a50*/  SEL R24, R9, RZ, P1 ;  /* 0x000000ff09187207 */ /* 0x004fe40000800000 */
[----:B------:R-:W-:Y:S02]  /*0a60*/  SEL R15, R8, RZ, P1 ;  /* 0x000000ff080f7207 */ /* 0x000fe40000800000 */
[----:B------:R-:W-:Y:S02]  /*0a70*/  SEL R14, R11, RZ, P1 ;  /* 0x000000ff0b0e7207 */ /* 0x000fe40000800000 */
[----:B------:R-:W-:Y:S02]  /*0a80*/  SHF.R.U32.HI R11, RZ, 0x1a, R24 ;  /* 0x0000001aff0b7819 */ /* 0x000fe40000011618 */
[----:B------:R-:W-:Y:S02]  /*0a90*/  LEA R8, P2, R15, UR6, 0x2 ;  /* 0x000000060f087c11 */ /* 0x000fe4000f8410ff */
[----:B------:R-:W-:-:S02]  /*0aa0*/  SEL R9, R10, RZ, P1 ;  /* 0x000000ff0a097207 */ /* 0x000fc40000800000 */
[----:B------:R-:W-:Y:S02]  /*0ab0*/  LOP3.LUT R11, R11, 0x20, RZ, 0xc0, !PT ;  /* 0x000000200b0b7812 */ /* 0x000fe400078ec0ff */
[----:B------:R-:W-:Y:S02]  /*0ac0*/  LEA.HI.X R10, R15, UR7, R24, 0x2, P2 ;  /* 0x000000070f0a7c11 */ /* 0x000fe400090f1418 */
[----:B------:R-:W-:Y:S02]  /*0ad0*/  SHF.R.U32.HI R15, RZ, 0x1a, R14 ;  /* 0x0000001aff0f7819 */ /* 0x000fe4000001160e */
[----:B------:R-:W-:Y:S02]  /*0ae0*/  IADD3 R8, P2, P3, R20, R8, R11 ;  /* 0x0000000814087210 */ /* 0x000fe40007b5e00b */
[----:B------:R-:W-:Y:S02]  /*0af0*/  LEA R11, P4, R9, UR6, 0x2 ;  /* 0x00000006090b7c11 */ /* 0x000fe4000f8810ff */
[----:B------:R-:W-:-:S02]  /*0b00*/  LOP3.LUT R15, R15, 0x20, RZ, 0xc0, !PT ;  /* 0x000000200f0f7812 */ /* 0x000fc400078ec0ff */
[----:B-1----:R-:W-:Y:S02]  /*0b10*/  LEA.HI.X R12, R9, UR7, R14, 0x2, P4 ;  /* 0x00000007090c7c11 */ /* 0x002fe4000a0f140e */
[----:B------:R-:W-:Y:S02]  /*0b20*/  IADD3 R14, P4, P5, R20, R11, R15 ;  /* 0x0000000b140e7210 */ /* 0x000fe40007d9e00f */
[C---:B------:R-:W-:Y:S02]  /*0b30*/  IADD3.X R9, R21.reuse, R10, RZ, P2, P3 ;  /* 0x0000000a15097210 */ /* 0x040fe400017e64ff */
[----:B------:R-:W-:Y:S01]  /*0b40*/  IADD3.X R15, R21, R12, RZ, P4, P5 ;  /* 0x0000000c150f7210 */ /* 0x000fe200027ea4ff */
[----:B------:R-:W-:-:S04]  /*0b50*/  IMAD.WIDE R12, R22, 0x4, R8 ;  /* 0x00000004160c7825 */ /* 0x000fc800078e0208 */
[----:B------:R-:W-:-:S04]  /*0b60*/  IMAD.WIDE R14, R22, 0x4, R14 ;  /* 0x00000004160e7825 */ /* 0x000fc800078e020e */
[----:B------:R-:W-:-:S04]  /*0b70*/  IMAD.WIDE R12, R23, 0x4, R12 ;  /* 0x00000004170c7825 */ /* 0x000fc800078e020c */
[----:B------:R-:W-:-:S04]  /*0b80*/  IMAD.WIDE R14, R23, 0x4, R14 ;  /* 0x00000004170e7825 */ /* 0x000fc800078e020e */
[----:B------:R-:W-:Y:S01]  /*0b90*/  IMAD.MOV.U32 R23, RZ, RZ, RZ ;  /* 0x000000ffff177224 */ /* 0x000fe200078e00ff */
[----:B------:R-:W-:Y:S02]  /*0ba0*/  CS2R R8, SRZ ;  /* 0x0000000000087805 */ /* 0x000fe4000001ff00 */
[----:B------:R-:W-:-:S03]  /*0bb0*/  CS2R R10, SRZ ;  /* 0x00000000000a7805 */ /* 0x000fc6000001ff00 */
[----:B------:R0:W2:Y:S02]  /*0bc0*/  @P1 LDG.E.EL R23, desc[UR4][R14.64] ;  /* 0x000000040e171981 */ /* 0x0000a4000c2e1900 */
[----:B0-----:R-:W-:-:S05]  /*0bd0*/  IMAD.WIDE R14, R33, 0x8, R36 ;  /* 0x00000008210e7825 */ /* 0x001fca00078e0224 */
[----:B------:R-:W2:Y:S01]  /*0be0*/  @P0 LDG.E.EL.128 R8, desc[UR4][R14.64] ;  /* 0x000000040e080981 */ /* 0x000ea2000c2e1d00 */
[----:B------:R-:W-:Y:S01]  /*0bf0*/  IMAD.MOV.U32 R24, RZ, RZ, RZ ;  /* 0x000000ffff187224 */ /* 0x000fe200078e00ff */
[----:B------:R-:W-:-:S05]  /*0c00*/  LOP3.LUT R33, R26, 0xffffff00, RZ, 0xc0, !PT ;  /* 0xffffff001a217812 */ /* 0x000fca00078ec0ff */
[----:B------:R2:W3:Y:S01]  /*0c10*/  @P1 LDG.E.EL R24, desc[UR4][R12.64] ;  /* 0x000000040c181981 */ /* 0x0004e2000c2e1900 */
[----:B------:R-:W-:-:S04]  /*0c20*/  IMAD.IADD R33, R0, 0x1, -R33 ;  /* 0x0000000100217824 */ /* 0x000fc800078e0a21 */
[--C-:B------:R-:W-:Y:S02]  /*0c30*/  IMAD R26, R35, 0x10000, R33.reuse ;  /* 0x00010000231a7824 */ /* 0x100fe400078e0221 */
[----:B------:R-:W-:Y:S01]  /*0c40*/  IMAD R33, R3, 0x10000, R33 ;  /* 0x0001000003217824 */ /* 0x000fe200078e0221 */
[----:B------:R-:W-:-:S03]  /*0c50*/  ISETP.GE.AND P2, PT, R27, 0x80, PT ;  /* 0x000000801b00780c */ /* 0x000fc60003f46270 */
[----:B------:R-:W-:Y:S02]  /*0c60*/  IMAD R27, R32, 0x100, R33 ;  /* 0x00000100201b7824 */ /* 0x000fe400078e0221 */
[----:B------:R-:W-:Y:S02]  /*0c70*/  IMAD.MOV.U32 R32, RZ, RZ, RZ ;  /* 0x000000ffff207224 */ /* 0x000fe400078e00ff */
[----:B------:R-:W-:-:S04]  /*0c80*/  IMAD R28, R35, -0x18000, R28 ;  /* 0xfffe8000231c7824 */ /* 0x000fc800078e021c */
[----:B------:R-:W-:Y:S02]  /*0c90*/  IMAD R28, R35, 0x8000, R28 ;  /* 0x00008000231c7824 */ /* 0x000fe400078e021c */
[----:B------:R-:W-:Y:S01]  /*0ca0*/  IMAD.WIDE R34, R34, 0x8, R36 ;  /* 0x0000000822227825 */ /* 0x000fe200078e0224 */
[----:B--2---:R-:W-:Y:S02]  /*0cb0*/  SEL R13, R9, RZ, P0 ;  /* 0x000000ff090d7207 */ /* 0x004fe40000000000 */
[----:B------:R-:W-:Y:S02]  /*0cc0*/  SEL R12, R8, RZ, P0 ;  /* 0x000000ff080c7207 */ /* 0x000fe40000000000 */
[----:B------:R-:W-:Y:S02]  /*0cd0*/  SHF.R.U32.HI R9, RZ, 0x1a, R13 ;  /* 0x0000001aff097819 */ /* 0x000fe4000001160d */
[----:B------:R-:W-:Y:S02]  /*0ce0*/  LEA R8, P3, R12, UR6, 0x2 ;  /* 0x000000060c087c11 */ /* 0x000fe4000f8610ff */
[----:B------:R-:W-:-:S02]  /*0cf0*/  LOP3.LUT R9, R9, 0x20, RZ, 0xc0, !PT ;  /* 0x0000002009097812 */ /* 0x000fc400078ec0ff */
[----:B------:R-:W-:Y:S01]  /*0d00*/  LEA.HI.X R12, R12, UR7, R13, 0x2, P3 ;  /* 0x000000070c0c7c11 */ /* 0x000fe200098f140d */
[----:B------:R-:W-:Y:S01]  /*0d10*/  IMAD.HI R13, R0, 0x2aaaaaab, RZ ;  /* 0x2aaaaaab000d7827 */ /* 0x000fe200078e02ff */
[----:B------:R-:W-:-:S04]  /*0d20*/  IADD3 R8, P3, P4, R30, R8, R9 ;  /* 0x000000081e087210 */ /* 0x000fc80007c7e009 */
[----:B------:R-:W-:Y:S02]  /*0d30*/  IADD3.X R9, R31, R12, RZ, P3, P4 ;  /* 0x0000000c1f097210 */ /* 0x000fe40001fe84ff */
[----:B------:R-:W-:Y:S02]  /*0d40*/  SHF.R.U32.HI R12, RZ, 0x1f, R13 ;  /* 0x0000001fff0c7819 */ /* 0x000fe4000001160d */
[----:B------:R-:W-:Y:S02]  /*0d50*/  SEL R33, R11, RZ, P0 ;  /* 0x000000ff0b217207 */ /* 0x000fe40000000000 */
[----:B------:R-:W-:Y:S02]  /*0d60*/  LEA.HI.SX32 R12, R13, R12, 0x12 ;  /* 0x0000000c0d0c7211 */ /* 0x000fe400078f92ff */
[----:B------:R-:W-:Y:S02]  /*0d70*/  SEL R13, R10, RZ, P0 ;  /* 0x000000ff0a0d7207 */ /* 0x000fe40000000000 */
[----:B------:R-:W-:-:S02]  /*0d80*/  SHF.R.U32.HI R11, RZ, 0x1a, R33 ;  /* 0x0000001aff0b7819 */ /* 0x000fc40000011621 */
[----:B------:R-:W-:Y:S02]  /*0d90*/  LEA R10, P3, R13, UR6, 0x2 ;  /* 0x000000060d0a7c11 */ /* 0x000fe4000f8610ff */
[----:B------:R-:W-:Y:S02]  /*0da0*/  LOP3.LUT R11, R11, 0x20, RZ, 0xc0, !PT ;  /* 0x000000200b0b7812 */ /* 0x000fe400078ec0ff */
[----:B------:R-:W-:Y:S02]  /*0db0*/  LEA.HI.X R13, R13, UR7, R33, 0x2, P3 ;  /* 0x000000070d0d7c11 */ /* 0x000fe400098f1421 */
[----:B------:R-:W-:Y:S01]  /*0dc0*/  IADD3 R10, P3, P4, R30, R10, R11 ;  /* 0x0000000a1e0a7210 */ /* 0x000fe20007c7e00b */
[----:B------:R-:W-:-:S03]  /*0dd0*/  IMAD.WIDE R8, R25, 0x4, R8 ;  /* 0x0000000419087825 */ /* 0x000fc600078e0208 */
[----:B------:R-:W-:Y:S01]  /*0de0*/  IADD3.X R11, R31, R13, RZ, P3, P4 ;  /* 0x0000000d1f0b7210 */ /* 0x000fe20001fe84ff */
[----:B------:R-:W-:-:S04]  /*0df0*/  IMAD.SHL.U32 R12, R12, 0x4000, RZ ;  /* 0x000040000c0c7824 */ /* 0x000fc800078e00ff */
[----:B------:R-:W-:-:S04]  /*0e00*/  IMAD.WIDE R8, R12, 0x4, R8 ;  /* 0x000000040c087825 */ /* 0x000fc800078e0208 */
[----:B------:R-:W-:Y:S01]  /*0e10*/  IMAD.WIDE R10, R25, 0x4, R10 ;  /* 0x00000004190a7825 */ /* 0x000fe200078e020a */
[----:B------:R0:W2:Y:S03]  /*0e20*/  @P0 LDG.E.EL R32, desc[UR4][R8.64] ;  /* 0x0000000408200981 */ /* 0x0000a6000c2e1900 */
[----:B------:R-:W-:Y:S02]  /*0e30*/  IMAD.MOV.U32 R33, RZ, RZ, RZ ;  /* 0x000000ffff217224 */ /* 0x000fe400078e00ff */
[----:B0-----:R-:W-:Y:S01]  /*0e40*/  IMAD.WIDE R8, R12, 0x4, R10 ;  /* 0x000000040c087825 */ /* 0x001fe200078e020a */
[----:B------:R-:W-:-:S04]  /*0e50*/  CS2R R10, SRZ ;  /* 0x00000000000a7805 */ /* 0x000fc8000001ff00 */
[----:B------:R0:W2:Y:S02]  /*0e60*/  @P0 LDG.E.EL R33, desc[UR4][R8.64] ;  /* 0x0000000408210981 */ /* 0x0000a4000c2e1900 */
[----:B0-----:R-:W-:-:S06]  /*0e70*/  CS2R R8, SRZ ;  /* 0x0000000000087805 */ /* 0x001fcc000001ff00 */
[----:B------:R-:W2:Y:S01]  /*0e80*/  @P0 LDG.E.EL.128 R8, desc[UR4][R34.64] ;  /* 0x0000000422080981 */ /* 0x000ea2000c2e1d00 */
[----:B------:R-:W-:Y:S02]  /*0e90*/  ISETP.GE.AND P3, PT, R29, 0x80, PT ;  /* 0x000000801d00780c */ /* 0x000fe40003f66270 */
[----:B--2---:R-:W-:Y:S02]  /*0ea0*/  SEL R36, R8, RZ, P0 ;  /* 0x000000ff08247207 */ /* 0x004fe40000000000 */
[----:B------:R-:W-:Y:S02]  /*0eb0*/  SEL R13, R9, RZ, P0 ;  /* 0x000000ff090d7207 */ /* 0x000fe40000000000 */
[----:B------:R-:W-:-:S04]  /*0ec0*/  LEA R29, P4, R36, UR6, 0x2 ;  /* 0x00000006241d7c11 */ /* 0x000fc8000f8810ff */
[--C-:B------:R-:W-:Y:S02]  /*0ed0*/  LEA.HI.X R36, R36, UR7, R13.reuse, 0x2, P4 ;  /* 0x0000000724247c11 */ /* 0x100fe4000a0f140d */
[----:B------:R-:W-:Y:S02]  /*0ee0*/  SHF.R.U32.HI R13, RZ, 0x1a, R13 ;  /* 0x0000001aff0d7819 */ /* 0x000fe4000001160d */
[----:B------:R-:W-:Y:S02]  /*0ef0*/  SEL R10, R10, RZ, P0 ;  /* 0x000000ff0a0a7207 */ /* 0x000fe40000000000 */
[----:B------:R-:W-:Y:S02]  /*0f00*/  LOP3.LUT R9, R13, 0x20, RZ, 0xc0, !PT ;  /* 0x000000200d097812 */ /* 0x000fe400078ec0ff */
[----:B------:R-:W-:Y:S02]  /*0f10*/  SEL R13, R11, RZ, P0 ;  /* 0x000000ff0b0d7207 */ /* 0x000fe40000000000 */
[----:B------:R-:W-:-:S02]  /*0f20*/  LEA R11, P6, R10, UR6, 0x2 ;  /* 0x000000060a0b7c11 */ /* 0x000fc4000f8c10ff */
[----:B------:R-:W-:Y:S02]  /*0f30*/  IADD3 R8, P4, P5, R30, R29, R9 ;  /* 0x0000001d1e087210 */ /* 0x000fe40007d9e009 */
[--C-:B------:R-:W-:Y:S02]  /*0f40*/  LEA.HI.X R10, R10, UR7, R13.reuse, 0x2, P6 ;  /* 0x000000070a0a7c11 */ /* 0x100fe4000b0f140d */
[----:B------:R-:W-:Y:S02]  /*0f50*/  SHF.R.U32.HI R13, RZ, 0x1a, R13 ;  /* 0x0000001aff0d7819 */ /* 0x000fe4000001160d */
[----:B------:R-:W-:Y:S02]  /*0f60*/  IADD3.X R9, R31, R36, RZ, P4, P5 ;  /* 0x000000241f097210 */ /* 0x000fe400027ea4ff */
[----:B------:R-:W-:Y:S01]  /*0f70*/  LOP3.LUT R13, R13, 0x20, RZ, 0xc0, !PT ;  /* 0x000000200d0d7812 */ /* 0x000fe200078ec0ff */
[----:B------:R-:W-:-:S03]  /*0f80*/  IMAD.WIDE R8, R25, 0x4, R8 ;  /* 0x0000000419087825 */ /* 0x000fc600078e0208 */
[----:B------:R-:W-:-:S04]  /*0f90*/  IADD3 R30, P4, P5, R30, R11, R13 ;  /* 0x0000000b1e1e7210 */ /* 0x000fc80007d9e00d */
[----:B------:R-:W-:Y:S01]  /*0fa0*/  IADD3.X R31, R31, R10, RZ, P4, P5 ;  /* 0x0000000a1f1f7210 */ /* 0x000fe200027ea4ff */
[----:B------:R-:W-:Y:S01]  /*0fb0*/  IMAD.WIDE R36, R12, 0x4, R8 ;  /* 0x000000040c247825 */ /* 0x000fe200078e0208 */
[----:B------:R-:W-:Y:S02]  /*0fc0*/  CS2R R8, SRZ ;  /* 0x0000000000087805 */ /* 0x000fe4000001ff00 */
[----:B------:R-:W-:-:S06]  /*0fd0*/  CS2R R10, SRZ ;  /* 0x00000000000a7805 */ /* 0x000fcc000001ff00 */
[----:B------:R0:W2:Y:S01]  /*0fe0*/  @P1 LDG.E.EL.128 R8, desc[UR4][R14.64] ;  /* 0x000000040e081981 */ /* 0x0000a2000c2e1d00 */
[----:B------:R-:W-:-:S06]  /*0ff0*/  IMAD.MOV.U32 R29, RZ, RZ, RZ ;  /* 0x000000ffff1d7224 */ /* 0x000fcc00078e00ff */
[----:B------:R1:W3:Y:S01]  /*1000*/  @P0 LDG.E.EL R29, desc[UR4][R36.64] ;  /* 0x00000004241d0981 */ /* 0x0002e2000c2e1900 */
[----:B0-----:R-:W-:-:S04]  /*1010*/  VIADD R14, R0, 0x200 ;  /* 0x00000200000e7836 */ /* 0x001fc80000000000 */
[----:B-1----:R-:W-:Y:S01]  /*1020*/  IMAD.HI R36, R14, 0x2aaaaaab, RZ ;  /* 0x2aaaaaab0e247827 */ /* 0x002fe200078e02ff */
[----:B--2---:R-:W-:Y:S02]  /*1030*/  SEL R8, R8, RZ, P1 ;  /* 0x000000ff08087207 */ /* 0x004fe40000800000 */
[----:B------:R-:W-:Y:S02]  /*1040*/  SEL R15, R9, RZ, P1 ;  /* 0x000000ff090f7207 */ /* 0x000fe40000800000 */
[----:B------:R-:W-:-:S04]  /*1050*/  LEA R13, P4, R8, UR6, 0x2 ;  /* 0x00000006080d7c11 */ /* 0x000fc8000f8810ff */
[--C-:B------:R-:W-:Y:S02]  /*1060*/  LEA.HI.X R9, R8, UR7, R15.reuse, 0x2, P4 ;  /* 0x0000000708097c11 */ /* 0x100fe4000a0f140f */
[----:B------:R-:W-:-:S04]  /*1070*/  SHF.R.U32.HI R8, RZ, 0x1a, R15 ;  /* 0x0000001aff087819 */ /* 0x000fc8000001160f */
[----:B------:R-:W-:-:S04]  /*1080*/  LOP3.LUT R8, R8, 0x20, RZ, 0xc0, !PT ;  /* 0x0000002008087812 */ /* 0x000fc800078ec0ff */
[----:B------:R-:W-:Y:S02]  /*1090*/  IADD3 R8, P4, P5, R20, R13, R8 ;  /* 0x0000000d14087210 */ /* 0x000fe40007d9e008 */
[----:B------:R-:W-:-:S04]  /*10a0*/  SHF.R.U32.HI R13, RZ, 0x1f, R36 ;  /* 0x0000001fff0d7819 */ /* 0x000fc80000011624 */
[----:B------:R-:W-:Y:S01]  /*10b0*/  LEA.HI.SX32 R13, R36, R13, 0x12 ;  /* 0x0000000d240d7211 */ /* 0x000fe200078f92ff */
[----:B------:R-:W-:Y:S01]  /*10c0*/  IMAD.WIDE R36, R25, 0x4, R30 ;  /* 0x0000000419247825 */ /* 0x000fe200078e021e */
[----:B------:R-:W-:-:S03]  /*10d0*/  CS2R R14, SRZ ;  /* 0x00000000000e7805 */ /* 0x000fc6000001ff00 */
[----:B------:R-:W-:Y:S02]  /*10e0*/  IMAD.SHL.U32 R31, R13, 0x4000, RZ ;  /* 0x000040000d1f7824 */ /* 0x000fe400078e00ff */
[----:B------:R-:W-:Y:S01]  /*10f0*/  IMAD.WIDE R36, R12, 0x4, R36 ;  /* 0x000000040c247825 */ /* 0x000fe200078e0224 */
[----:B------:R-:W-:-:S06]  /*1100*/  CS2R R12, SRZ ;  /* 0x00000000000c7805 */ /* 0x000fcc000001ff00 */
[----:B------:R0:W2:Y:S01]  /*1110*/  @P1 LDG.E.EL.128 R12, desc[UR4][R34.64] ;  /* 0x00000004220c1981 */ /* 0x0000a2000c2e1d00 */
[----:B------:R-:W-:-:S03]  /*1120*/  IADD3.X R9, R21, R9, RZ, P4, P5 ;  /* 0x0000000915097210 */ /* 0x000fc600027ea4ff */
[----:B------:R-:W-:Y:S01]  /*1130*/  IMAD.WIDE R8, R22, 0x4, R8 ;  /* 0x0000000416087825 */ /* 0x000fe200078e0208 */
[----:B------:R-:W-:-:S03]  /*1140*/  SEL R10, R10, RZ, P1 ;  /* 0x000000ff0a0a7207 */ /* 0x000fc60000800000 */
[----:B------:R-:W-:Y:S02]  /*1150*/  IMAD.MOV.U32 R25, RZ, RZ, RZ ;  /* 0x000000ffff197224 */ /* 0x000fe400078e00ff */
[----:B------:R-:W-:Y:S01]  /*1160*/  IMAD.WIDE R8, R31, 0x4, R8 ;  /* 0x000000041f087825 */ /* 0x000fe200078e0208 */
[----:B0-----:R-:W-:-:S04]  /*1170*/  SEL R35, R11, RZ, P1 ;  /* 0x000000ff0b237207 */ /* 0x001fc80000800000 */
[----:B------:R0:W3:Y:S01]  /*1180*/  @P1 LDG.E.EL R25, desc[UR4][R8.64] ;  /* 0x0000000408191981 */ /* 0x0000e2000c2e1900 */
[----:B------:R-:W-:-:S06]  /*1190*/  IMAD.MOV.U32 R30, RZ, RZ, RZ ;  /* 0x000000ffff1e7224 */ /* 0x000fcc00078e00ff */
[----:B------:R1:W3:Y:S01]  /*11a0*/  @P0 LDG.E.EL R30, desc[UR4][R36.64] ;  /* 0x00000004241e0981 */ /* 0x0002e2000c2e1900 */
[----:B0-----:R-:W-:-:S04]  /*11b0*/  LEA R9, P4, R10, UR6, 0x2 ;  /* 0x000000060a097c11 */ /* 0x001fc8000f8810ff */
[--C-:B------:R-:W-:Y:S02]  /*11c0*/  LEA.HI.X R11, R10, UR7, R35.reuse, 0x2, P4 ;  /* 0x000000070a0b7c11 */ /* 0x100fe4000a0f1423 */
[----:B------:R-:W-:-:S04]  /*11d0*/  SHF.R.U32.HI R10, RZ, 0x1a, R35 ;  /* 0x0000001aff0a7819 */ /* 0x000fc80000011623 */
[----:B------:R-:W-:-:S04]  /*11e0*/  LOP3.LUT R10, R10, 0x20, RZ, 0xc0, !PT ;  /* 0x000000200a0a7812 */ /* 0x000fc800078ec0ff */
[----:B------:R-:W-:-:S04]  /*11f0*/  IADD3 R10, P4, P5, R20, R9, R10 ;  /* 0x00000009140a7210 */ /* 0x000fc80007d9e00a */
[----:B------:R-:W-:-:S03]  /*1200*/  IADD3.X R11, R21, R11, RZ, P4, P5 ;  /* 0x0000000b150b7210 */ /* 0x000fc600027ea4ff */
[----:B------:R-:W-:-:S04]  /*1210*/  IMAD.WIDE R10, R22, 0x4, R10 ;  /* 0x00000004160a7825 */ /* 0x000fc800078e020a */
[----:B------:R-:W-:Y:S01]  /*1220*/  IMAD.WIDE R10, R31, 0x4, R10 ;  /* 0x000000041f0a7825 */ /* 0x000fe200078e020a */
[----:B------:R-:W-:Y:S02]  /*1230*/  LEA.HI R16, R16, R16, RZ, 0x4 ;  /* 0x0000001010107211 */ /* 0x000fe400078f20ff */
[----:B--2---:R-:W-:Y:S02]  /*1240*/  SEL R8, R13, RZ, P1 ;  /* 0x000000ff0d087207 */ /* 0x004fe40000800000 */
[----:B-1----:R-:W-:Y:S02]  /*1250*/  SEL R37, R12, RZ, P1 ;  /* 0x000000ff0c257207 */ /* 0x002fe40000800000 */
[----:B------:R-:W-:Y:S02]  /*1260*/  SHF.R.U32.HI R9, RZ, 0x1a, R8 ;  /* 0x0000001aff097819 */ /* 0x000fe40000011608 */
[----:B------:R-:W-:Y:S02]  /*1270*/  LEA R13, P6, R37, UR6, 0x2 ;  /* 0x00000006250d7c11 */ /* 0x000fe4000f8c10ff */
[----:B------:R-:W-:-:S02]  /*1280*/  LOP3.LUT R9, R9, 0x20, RZ, 0xc0, !PT ;  /* 0x0000002009097812 */ /* 0x000fc400078ec0ff */
[----:B------:R-:W-:Y:S02]  /*1290*/  SEL R15, R15, RZ, P1 ;  /* 0x000000ff0f0f7207 */ /* 0x000fe40000800000 */
[----:B------:R-:W-:Y:S02]  /*12a0*/  SEL R12, R14, RZ, P1 ;  /* 0x000000ff0e0c7207 */ /* 0x000fe40000800000 */
[----:B------:R-:W-:Y:S02]  /*12b0*/  LEA.HI.X R14, R37, UR7, R8, 0x2, P6 ;  /* 0x00000007250e7c11 */ /* 0x000fe4000b0f1408 */
[----:B------:R-:W-:Y:S01]  /*12c0*/  IADD3 R8, P5, P6, R20, R13, R9 ;  /* 0x0000000d14087210 */ /* 0x000fe20007ebe009 */
[----:B------:R-:W0:Y:S01]  /*12d0*/  LDC.64 R36, c[0x0][0x240] ;  /* 0x00009000ff247b82 */ /* 0x000e220000000a00 */
[----:B------:R-:W-:Y:S02]  /*12e0*/  SHF.R.U32.HI R13, RZ, 0x1a, R15 ;  /* 0x0000001aff0d7819 */ /* 0x000fe4000001160f */
[----:B------:R-:W-:-:S02]  /*12f0*/  LEA R34, P4, R12, UR6, 0x2 ;  /* 0x000000060c227c11 */ /* 0x000fc4000f8810ff */
[----:B------:R-:W-:Y:S02]  /*1300*/  LOP3.LUT R13, R13, 0x20, RZ, 0xc0, !PT ;  /* 0x000000200d0d7812 */ /* 0x000fe400078ec0ff */
[----:B------:R-:W-:Y:S02]  /*1310*/  IADD3.X R9, R21, R14, RZ, P5, P6 ;  /* 0x0000000e15097210 */ /* 0x000fe40002fec4ff */
[----:B------:R-:W-:Y:S02]  /*1320*/  IADD3 R20, P5, P6, R20, R34, R13 ;  /* 0x0000002214147210 */ /* 0x000fe40007ebe00d */
[----:B------:R-:W-:-:S04]  /*1330*/  LEA.HI.X R12, R12, UR7, R15, 0x2, P4 ;  /* 0x000000070c0c7c11 */ /* 0x000fc8000a0f140f */
[----:B------:R-:W-:Y:S01]  /*1340*/  IADD3.X R21, R21, R12, RZ, P5, P6 ;  /* 0x0000000c15157210 */ /* 0x000fe20002fec4ff */
[----:B------:R-:W-:Y:S01]  /*1350*/  IMAD.WIDE R8, R22, 0x4, R8 ;  /* 0x0000000416087825 */ /* 0x000fe200078e0208 */
[----:B------:R-:W-:-:S03]  /*1360*/  SHF.R.S32.HI R13, RZ, 0x1f, R0 ;  /* 0x0000001fff0d7819 */ /* 0x000fc60000011400 */
[----:B------:R-:W-:Y:S01]  /*1370*/  IMAD.WIDE R20, R22, 0x4, R20 ;  /* 0x0000000416147825 */ /* 0x000fe200078e0214 */
[----:B------:R-:W-:Y:S02]  /*1380*/  LEA.HI R14, R13, R0, RZ, 0x4 ;  /* 0x000000000d0e7211 */ /* 0x000fe400078f20ff */
[----:B------:R-:W-:Y:S01]  /*1390*/  CS2R R34, SRZ ;  /* 0x0000000000227805 */ /* 0x000fe2000001ff00 */
[----:B------:R-:W-:Y:S01]  /*13a0*/  IMAD.WIDE R12, R31, 0x4, R8 ;  /* 0x000000041f0c7825 */ /* 0x000fe200078e0208 */
[----:B------:R-:W-:-:S03]  /*13b0*/  LOP3.LUT R15, R14, 0xfffffff0, RZ, 0xc0, !PT ;  /* 0xfffffff00e0f7812 */ /* 0x000fc600078ec0ff */
[----:B------:R-:W-:Y:S01]  /*13c0*/  IMAD.WIDE R8, R31, 0x4, R20 ;  /* 0x000000041f087825 */ /* 0x000fe200078e0214 */
[----:B------:R1:W2:Y:S03]  /*13d0*/  @P1 LDG.E.EL R34, desc[UR4][R10.64] ;  /* 0x000000040a221981 */ /* 0x0002a6000c2e1900 */
[----:B------:R-:W-:Y:S02]  /*13e0*/  IMAD.MOV.U32 R20, RZ, RZ, RZ ;  /* 0x000000ffff147224 */ /* 0x000fe400078e00ff */
[----:B------:R-:W-:-:S04]  /*13f0*/  IMAD.IADD R15, R0, 0x1, -R15 ;  /* 0x00000001000f7824 */ /* 0x000fc800078e0a0f */
[----:B------:R0:W2:Y:S01]  /*1400*/  @P1 LDG.E.EL R20, desc[UR4][R8.64] ;  /* 0x0000000408141981 */ /* 0x0000a2000c2e1900 */
[----:B-1----:R-:W-:Y:S01]  /*1410*/  CS2R R10, SRZ ;  /* 0x00000000000a7805 */ /* 0x002fe2000001ff00 */
[----:B0-----:R-:W-:Y:S01]  /*1420*/  IMAD.WIDE R36, R15, 0x4, R36 ;  /* 0x000000040f247825 */ /* 0x001fe200078e0224 */
[----:B------:R-:W-:Y:S02]  /*1430*/  SHF.R.S32.HI R22, RZ, 0x4, R14 ;  /* 0x00000004ff167819 */ /* 0x000fe4000001140e */
[----:B------:R-:W-:Y:S01]  /*1440*/  CS2R R8, SRZ ;  /* 0x0000000000087805 */ /* 0x000fe2000001ff00 */
[----:B------:R-:W-:Y:S01]  /*1450*/  IMAD.MOV.U32 R31, RZ, RZ, RZ ;  /* 0x000000ffff1f7224 */ /* 0x000fe200078e00ff */
[----:B------:R-:W-:-:S04]  /*1460*/  LOP3.LUT R15, R16, 0xfffffff0, RZ, 0xc0, !PT ;  /* 0xfffffff0100f7812 */ /* 0x000fc800078ec0ff */
[----:B------:R-:W2:Y:S01]  /*1470*/  @P0 LDG.E.EL.128 R8, desc[UR4][R36.64] ;  /* 0x0000000424080981 */ /* 0x000ea2000c2e1d00 */
[----:B------:R-:W-:Y:S01]  /*1480*/  IMAD.IADD R22, R22, 0x1, -R15 ;  /* 0x0000000116167824 */ /* 0x000fe200078e0a0f */
[----:B------:R-:W-:Y:S02]  /*1490*/  CS2R R14, SRZ ;  /* 0x00000000000e7805 */ /* 0x000fe4000001ff00 */
[----:B------:R0:W2:Y:S02]  /*14a0*/  @P1 LDG.E.EL R31, desc[UR4][R12.64] ;  /* 0x000000040c1f1981 */ /* 0x0000a4000c2e1900 */
[----:B0-----:R-:W-:-:S06]  /*14b0*/  CS2R R12, SRZ ;  /* 0x00000000000c7805 */ /* 0x001fcc000001ff00 */
[----:B------:R0:W2:Y:S01]  /*14c0*/  @P1 LDG.E.EL.128 R12, desc[UR4][R36.64] ;  /* 0x00000004240c1981 */ /* 0x0000a2000c2e1d00 */
[----:B------:R-:W-:Y:S02]  /*14d0*/  SEL R5, R5, RZ, P0 ;  /* 0x000000ff05057207 */ /* 0x000fe40000000000 */
[----:B------:R-:W-:Y:S02]  /*14e0*/  SEL R32, R32, RZ, P0 ;  /* 0x000000ff20207207 */ /* 0x000fe40000000000 */
[----:B----4-:R-:W-:Y:S02]  /*14f0*/  SEL R2, R2, RZ, P0 ;  /* 0x000000ff02027207 */ /* 0x010fe40000000000 */
[----:B------:R-:W-:Y:S01]  /*1500*/  SEL R33, R33, RZ, P0 ;  /* 0x000000ff21217207 */ /* 0x000fe20000000000 */
[----:B------:R-:W-:Y:S01]  /*1510*/  FADD R16, -R5, R32 ;  /* 0x0000002005107221 */ /* 0x000fe20000000100 */
[----:B0-----:R-:W0:Y:S01]  /*1520*/  LDC.64 R36, c[0x0][0x248] ;  /* 0x00009200ff247b82 */ /* 0x001e220000000a00 */
[----:B-----5:R-:W-:-:S02]  /*1530*/  SEL R18, R18, RZ, P0 ;  /* 0x000000ff12127207 */ /* 0x020fc40000000000 */
[----:B------:R-:W-:Y:S01]  /*1540*/  FADD R21, -R2, R33 ;  /* 0x0000002102157221 */ /* 0x000fe20000000100 */
[----:B---3--:R-:W-:Y:S02]  /*1550*/  SEL R29, R29, RZ, P0 ;  /* 0x000000ff1d1d7207 */ /* 0x008fe40000000000 */
[----:B------:R-:W-:Y:S01]  /*1560*/  SEL R24, R24, RZ, P1 ;  /* 0x000000ff18187207 */ /* 0x000fe20000800000 */
[----:B------:R-:W-:Y:S02]  /*1570*/  IMAD R26, R7, 0x100, R26 ;  /* 0x00000100071a7824 */ /* 0x000fe400078e021a */
[----:B------:R-:W-:Y:S01]  /*1580*/  FADD R29, -R18, R29 ;  /* 0x0000001d121d7221 */ /* 0x000fe20000000100 */
[----:B------:R-:W-:Y:S02]  /*1590*/  SEL R32, R19, RZ, P0 ;  /* 0x000000ff13207207 */ /* 0x000fe40000000000 */
[----:B------:R-:W-:-:S05]  /*15a0*/  SEL R19, R30, RZ, P0 ;  /* 0x000000ff1e137207 */ /* 0x000fca0000000000 */
[----:B------:R-:W-:Y:S01]  /*15b0*/  FADD R19, -R32, R19 ;  /* 0x0000001320137221 */ /* 0x000fe20000000100 */
[----:B------:R-:W-:Y:S01]  /*15c0*/  IMAD.MOV.U32 R33, RZ, RZ, RZ ;  /* 0x000000ffff217224 */ /* 0x000fe200078e00ff */
[----:B--2---:R-:W-:Y:S02]  /*15d0*/  SEL R8, R8, RZ, P0 ;  /* 0x000000ff08087207 */ /* 0x004fe40000000000 */
[----:B------:R-:W-:-:S03]  /*15e0*/  SEL R9, R9, RZ, P0 ;  /* 0x000000ff09097207 */ /* 0x000fc60000000000 */
[----:B------:R-:W-:Y:S01]  /*15f0*/  FFMA R16, R16, R8, R5 ;  /* 0x0000000810107223 */ /* 0x000fe20000000005 */
[----:B------:R-:W-:Y:S02]  /*1600*/  SEL R5, R6, RZ, P1 ;  /* 0x000000ff06057207 */ /* 0x000fe40000800000 */
[----:B------:R-:W-:Y:S01]  /*1610*/  SEL R6, R17, RZ, P1 ;  /* 0x000000ff11067207 */ /* 0x000fe20000800000 */
[----:B------:R-:W-:Y:S01]  /*1620*/  FFMA R21, R21, R9, R2 ;  /* 0x0000000915157223 */ /* 0x000fe20000000002 */
[----:B------:R-:W-:Y:S01]  /*1630*/  SEL R17, R34, RZ, P1 ;  /* 0x000000ff22117207 */ /* 0x000fe20000800000 */
[----:B------:R-:W1:Y:S01]  /*1640*/  LDC.64 R8, c[0x0][0x218] ;  /* 0x00008600ff087b82 */ /* 0x000e620000000a00 */
[----:B------:R-:W-:Y:S02]  /*1650*/  SEL R31, R31, RZ, P1 ;  /* 0x000000ff1f1f7207 */ /* 0x000fe40000800000 */
[----:B------:R-:W-:Y:S01]  /*1660*/  SEL R10, R10, RZ, P0 ;  /* 0x000000ff0a0a7207 */ /* 0x000fe20000000000 */
[----:B------:R-:W-:-:S02]  /*1670*/  FADD R17, -R6, R17 ;  /* 0x0000001106117221 */ /* 0x000fc40000000100 */
[----:B------:R-:W-:Y:S01]  /*1680*/  FADD R31, -R24, R31 ;  /* 0x0000001f181f7221 */ /* 0x000fe20000000100 */
[----:B------:R-:W-:Y:S02]  /*1690*/  SEL R13, R13, RZ, P1 ;  /* 0x000000ff0d0d7207 */ /* 0x000fe40000800000 */
[----:B------:R-:W-:Y:S01]  /*16a0*/  SEL R7, R14, RZ, P1 ;  /* 0x000000ff0e077207 */ /* 0x000fe20000800000 */
[----:B------:R-:W-:Y:S01]  /*16b0*/  FFMA R2, R29, R10, R18 ;  /* 0x0000000a1d027223 */ /* 0x000fe20000000012 */
[----:B------:R-:W-:Y:S01]  /*16c0*/  SEL R10, R25, RZ, P1 ;  /* 0x000000ff190a7207 */ /* 0x000fe20000800000 */
[----:B------:R-:W-:Y:S02]  /*16d0*/  FFMA R14, R17, R13, R6 ;  /* 0x0000000d110e7223 */ /* 0x000fe40000000006 */
[----:B------:R-:W-:Y:S01]  /*16e0*/  FFMA R13, R31, R7, R24 ;  /* 0x000000071f0d7223 */ /* 0x000fe20000000018 */
[----:B------:R-:W-:Y:S01]  /*16f0*/  SEL R11, R11, RZ, P0 ;  /* 0x000000ff0b0b7207 */ /* 0x000fe20000000000 */
[----:B------:R-:W2:Y:S01]  /*1700*/  LDC.64 R24, c[0x0][0x210] ;  /* 0x00008400ff187b82 */ /* 0x000ea20000000a00 */
[----:B------:R-:W-:Y:S01]  /*1710*/  SEL R12, R12, RZ, P1 ;  /* 0x000000ff0c0c7207 */ /* 0x000fe20000800000 */
[----:B------:R-:W-:-:S02]  /*1720*/  FADD R10, -R5, R10 ;  /* 0x0000000a050a7221 */ /* 0x000fc40000000100 */
[----:B------:R-:W-:Y:S02]  /*1730*/  FFMA R32, R19, R11, R32 ;  /* 0x0000000b13207223 */ /* 0x000fe40000000020 */
[----:B------:R-:W-:Y:S01]  /*1740*/  FFMA R12, R10, R12, R5 ;  /* 0x0000000c0a0c7223 */ /* 0x000fe20000000005 */
[----:B0-----:R-:W-:Y:S01]  /*1750*/  IMAD.WIDE R10, R22, 0x4, R36 ;  /* 0x00000004160a7825 */ /* 0x001fe200078e0224 */
[----:B------:R-:W-:-:S03]  /*1760*/  CS2R R30, SRZ ;  /* 0x00000000001e7805 */ /* 0x000fc6000001ff00 */
[----:B------:R-:W-:Y:S01]  /*1770*/  IMAD.MOV.U32 R29, RZ, RZ, RZ ;  /* 0x000000ffff1d7224 */ /* 0x000fe200078e00ff */
[----:B------:R-:W-:Y:S01]  /*1780*/  CS2R R6, SRZ ;  /* 0x0000000000067805 */ /* 0x000fe2000001ff00 */
[----:B------:R-:W-:Y:S01]  /*1790*/  IMAD.MOV.U32 R22, RZ, RZ, RZ ;  /* 0x000000ffff167224 */ /* 0x000fe200078e00ff */
[----:B------:R-:W3:Y:S01]  /*17a0*/  @P0 LDG.E.EL R35, desc[UR4][R10.64] ;  /* 0x000000040a230981 */ /* 0x000ee2000c2e1900 */
[----:B------:R-:W-:-:S03]  /*17b0*/  IMAD.WIDE R36, R4, 0x4, R36 ;  /* 0x0000000404247825 */ /* 0x000fc600078e0224 */
[----:B------:R-:W4:Y:S01]  /*17c0*/  @P0 LDG.E.EL R33, desc[UR4][R10.64] ;  /* 0x000000040a210981 */ /* 0x000f22000c2e1900 */
[----:B-1----:R-:W-:-:S03]  /*17d0*/  IMAD.WIDE R18, R27, 0x4, R8 ;  /* 0x000000041b127825 */ /* 0x002fc600078e0208 */
[----:B------:R-:W5:Y:S01]  /*17e0*/  @P1 LDG.E.EL R31, desc[UR4][R36.64] ;  /* 0x00000004241f1981 */ /* 0x000f62000c2e1900 */
[----:B------:R-:W-:Y:S02]  /*17f0*/  IMAD.MOV.U32 R4, RZ, RZ, RZ ;  /* 0x000000ffff047224 */ /* 0x000fe400078e00ff */
[----:B------:R-:W-:Y:S01]  /*1800*/  IMAD.MOV.U32 R5, RZ, RZ, RZ ;  /* 0x000000ffff057224 */ /* 0x000fe200078e00ff */
[----:B------:R-:W3:Y:S01]  /*1810*/  @P1 LDG.E.EL R30, desc[UR4][R36.64] ;  /* 0x00000004241e1981 */ /* 0x000ee2000c2e1900 */
[----:B------:R-:W-:-:S03]  /*1820*/  IMAD.MOV.U32 R17, RZ, RZ, RZ ;  /* 0x000000ffff117224 */ /* 0x000fc600078e00ff */
[----:B------:R-:W3:Y:S01]  /*1830*/  @P1 LDG.E.EL R29, desc[UR4][R36.64] ;  /* 0x00000004241d1981 */ /* 0x000ee2000c2e1900 */
[----:B------:R-:W-:-:S03]  /*1840*/  IMAD.MOV.U32 R34, RZ, RZ, RZ ;  /* 0x000000ffff227224 */ /* 0x000fc600078e00ff */
[----:B------:R0:W3:Y:S04]  /*1850*/  @P1 LDG.E.EL R22, desc[UR4][R36.64] ;  /* 0x0000000424161981 */ /* 0x0000e8000c2e1900 */
[----:B------:R-:W3:Y:S04]  /*1860*/  @P0 LDG.E.128 R4, desc[UR4][R18.64] ;  /* 0x0000000412040981 */ /* 0x000ee8000c1e1d00 */
[----:B------:R-:W4:Y:S01]  /*1870*/  @P0 LDG.E.EL R17, desc[UR4][R10.64] ;  /* 0x000000040a110981 */ /* 0x000f22000c2e1900 */
[----:B0-----:R-:W-:-:S03]  /*1880*/  IMAD.WIDE R36, R26, 0x4, R8 ;  /* 0x000000041a247825 */ /* 0x001fc600078e0208 */
[----:B------:R0:W5:Y:S01]  /*1890*/  @P0 LDG.E.EL R34, desc[UR4][R10.64] ;  /* 0x000000040a220981 */ /* 0x000162000c2e1900 */
[----:B------:R-:W-:-:S04]  /*18a0*/  IMAD R8, R3, -0x18000, R0 ;  /* 0xfffe800003087824 */ /* 0x000fc800078e0200 */
[----:B------:R-:W-:Y:S01]  /*18b0*/  IMAD R27, R3, 0x8000, R8 ;  /* 0x00008000031b7824 */ /* 0x000fe200078e0208 */
[----:B------:R-:W-:Y:S02]  /*18c0*/  CS2R R8, SRZ ;  /* 0x0000000000087805 */ /* 0x000fe4000001ff00 */
[----:B0-----:R-:W-:Y:S01]  /*18d0*/  CS2R R10, SRZ ;  /* 0x00000000000a7805 */ /* 0x001fe2000001ff00 */
[----:B--2---:R-:W-:-:S05]  /*18e0*/  IMAD.WIDE R26, R27, 0x4, R24 ;  /* 0x000000041b1a7825 */ /* 0x004fca00078e0218 */
[----:B------:R0:W2:Y:S01]  /*18f0*/  @!P2 LDG.E.128 R8, desc[UR4][R26.64] ;  /* 0x000000041a08a981 */ /* 0x0000a2000c1e1d00 */
[----:B------:R-:W-:Y:S02]  /*1900*/  CS2R R18, SRZ ;  /* 0x0000000000127805 */ /* 0x000fe4000001ff00 */
[----:B0-----:R-:W-:Y:S02]  /*1910*/  CS2R R26, SRZ ;  /* 0x00000000001a7805 */ /* 0x001fe4000001ff00 */
[----:B---3--:R-:W-:Y:S02]  /*1920*/  SEL R3, R4, RZ, P0 ;  /* 0x000000ff04037207 */ /* 0x008fe40000000000 */
[----:B----4-:R-:W-:-:S03]  /*1930*/  SEL R17, R17, RZ, P0 ;  /* 0x000000ff11117207 */ /* 0x010fc60000000000 */
[----:B------:R-:W-:Y:S01]  /*1940*/  FADD R16, -R3, R16 ;  /* 0x0000001003107221 */ /* 0x000fe20000000100 */
[----:B--2---:R-:W-:-:S03]  /*1950*/  SEL R8, R8, RZ, !P2 ;  /* 0x000000ff08087207 */ /* 0x004fc60005000000 */
[----:B------:R-:W-:Y:S01]  /*1960*/  @P2 FFMA R8, R16, R17, R3 ;  /* 0x0000001110082223 */ /* 0x000fe20000000003 */
[----:B------:R-:W-:Y:S02]  /*1970*/  IMAD.MOV.U32 R16, RZ, RZ, RZ ;  /* 0x000000ffff107224 */ /* 0x000fe400078e00ff */
[----:B------:R-:W-:-:S06]  /*1980*/  IMAD.MOV.U32 R17, RZ, RZ, RZ ;  /* 0x000000ffff117224 */ /* 0x000fcc00078e00ff */
[----:B------:R0:W2:Y:S02]  /*1990*/  @P1 LDG.E.128 R16, desc[UR4][R36.64] ;  /* 0x0000000424101981 */ /* 0x0000a4000c1e1d00 */
[----:B0-----:R-:W-:Y:S01]  /*19a0*/  IMAD.WIDE R36, R28, 0x4, R24 ;  /* 0x000000041c247825 */ /* 0x001fe200078e0218 */
[----:B------:R-:W-:-:S06]  /*19b0*/  CS2R R24, SRZ ;  /* 0x0000000000187805 */ /* 0x000fcc000001ff00 */
[----:B------:R0:W3:Y:S02]  /*19c0*/  @!P3 LDG.E.128 R24, desc[UR4][R36.64] ;  /* 0x000000042418b981 */ /* 0x0000e4000c1e1d00 */
[----:B0-----:R-:W0:Y:S01]  /*19d0*/  LDC.64 R36, c[0x0][0x250] ;  /* 0x00009400ff247b82 */ /* 0x001e220000000a00 */
[----:B------:R-:W-:Y:S02]  /*19e0*/  SEL R23, R23, RZ, P1 ;  /* 0x000000ff17177207 */ /* 0x000fe40000800000 */
[----:B------:R-:W-:Y:S02]  /*19f0*/  SEL R20, R20, RZ, P1 ;  /* 0x000000ff14147207 */ /* 0x000fe40000800000 */
[----:B------:R-:W-:Y:S02]  /*1a00*/  SEL R3, R15, RZ, P1 ;  /* 0x000000ff0f037207 */ /* 0x000fe40000800000 */
[----:B-----5:R-:W-:Y:S01]  /*1a10*/  SEL R34, R34, RZ, P0 ;  /* 0x000000ff22227207 */ /* 0x020fe20000000000 */
[----:B------:R-:W-:Y:S01]  /*1a20*/  FADD R20, -R23, R20 ;  /* 0x0000001417147221 */ /* 0x000fe20000000100 */
[----:B------:R-:W-:-:S02]  /*1a30*/  SEL R7, R7, RZ, P0 ;  /* 0x000000ff07077207 */ /* 0x000fc40000000000 */
[----:B------:R-:W-:Y:S01]  /*1a40*/  SEL R10, R10, RZ, !P2 ;  /* 0x000000ff0a0a7207 */ /* 0x000fe20005000000 */
[----:B------:R-:W-:Y:S01]  /*1a50*/  FFMA R3, R20, R3, R23 ;  /* 0x0000000314037223 */ /* 0x000fe20000000017 */
[----:B0-----:R-:W-:Y:S01]  /*1a60*/  IMAD.WIDE R36, R0, 0x4, R36 ;  /* 0x0000000400247825 */ /* 0x001fe200078e0224 */
[----:B------:R-:W-:Y:S02]  /*1a70*/  SEL R0, R5, RZ, P0 ;  /* 0x000000ff05007207 */ /* 0x000fe40000000000 */
[----:B------:R-:W-:-:S05]  /*1a80*/  SEL R5, R6, RZ, P0 ;  /* 0x000000ff06057207 */ /* 0x000fca0000000000 */
[----:B------:R-:W-:Y:S01]  /*1a90*/  FADD R6, -R5, R2 ;  /* 0x0000000205067221 */ /* 0x000fe20000000100 */
[----:B------:R-:W-:Y:S01]  /*1aa0*/  SEL R35, R35, RZ, P0 ;  /* 0x000000ff23237207 */ /* 0x000fe20000000000 */
[----:B------:R-:W-:Y:S01]  /*1ab0*/  FADD R21, -R0, R21 ;  /* 0x0000001500157221 */ /* 0x000fe20000000100 */
[----:B------:R-:W-:Y:S01]  /*1ac0*/  SEL R4, R33, RZ, P0 ;  /* 0x000000ff21047207 */ /* 0x000fe20000000000 */
[----:B------:R-:W-:Y:S01]  /*1ad0*/  @P2 FFMA R10, R6, R34, R5 ;  /* 0x00000022060a2223 */ /* 0x000fe20000000005 */
[----:B------:R-:W-:Y:S01]  /*1ae0*/  SEL R31, R31, RZ, P1 ;  /* 0x000000ff1f1f7207 */ /* 0x000fe20000800000 */
[----:B------:R-:W-:Y:S01]  /*1af0*/  FADD R32, -R7, R32 ;  /* 0x0000002007207221 */ /* 0x000fe20000000100 */
[----:B------:R-:W-:Y:S02]  /*1b00*/  SEL R30, R30, RZ, P1 ;  /* 0x000000ff1e1e7207 */ /* 0x000fe40000800000 */
[----:B------:R-:W-:Y:S02]  /*1b10*/  SEL R29, R29, RZ, P1 ;  /* 0x000000ff1d1d7207 */ /* 0x000fe40000800000 */
[----:B------:R-:W-:-:S02]  /*1b20*/  SEL R5, R22, RZ, P1 ;  /* 0x000000ff16057207 */ /* 0x000fc40000800000 */
[----:B------:R-:W-:Y:S01]  /*1b30*/  SEL R9, R9, RZ, !P2 ;  /* 0x000000ff09097207 */ /* 0x000fe20005000000 */
[----:B------:R-:W-:Y:S01]  /*1b40*/  @P2 FFMA R9, R21, R35, R0 ;  /* 0x0000002315092223 */ /* 0x000fe20000000000 */
[----:B------:R-:W-:Y:S01]  /*1b50*/  SEL R11, R11, RZ, !P2 ;  /* 0x000000ff0b0b7207 */ /* 0x000fe20005000000 */
[----:B------:R-:W-:-:S05]  /*1b60*/  @P2 FFMA R11, R32, R4, R7 ;  /* 0x00000004200b2223 */ /* 0x000fca0000000007 */
[----:B------:R-:W-:Y:S01]  /*1b70*/  STG.E.128 desc[UR4][R36.64], R8 ;  /* 0x0000000824007986 */ /* 0x000fe2000c101d04 */
[----:B--2---:R-:W-:Y:S02]  /*1b80*/  SEL R15, R16, RZ, P1 ;  /* 0x000000ff100f7207 */ /* 0x004fe40000800000 */
[----:B------:R-:W-:Y:S02]  /*1b90*/  SEL R17, R17, RZ, P1 ;  /* 0x000000ff11117207 */ /* 0x000fe40000800000 */
[----:B------:R-:W-:Y:S02]  /*1ba0*/  SEL R18, R18, RZ, P1 ;  /* 0x000000ff12127207 */ /* 0x000fe40000800000 */
[----:B------:R-:W-:Y:S01]  /*1bb0*/  SEL R2, R19, RZ, P1 ;  /* 0x000000ff13027207 */ /* 0x000fe20000800000 */
[----:B------:R-:W-:Y:S01]  /*1bc0*/  FADD R12, -R15, R12 ;  /* 0x0000000c0f0c7221 */ /* 0x000fe20000000100 */
[----:B------:R-:W-:Y:S01]  /*1bd0*/  FADD R14, -R17, R14 ;  /* 0x0000000e110e7221 */ /* 0x000fe20000000100 */
[----:B------:R-:W-:-:S02]  /*1be0*/  FADD R13, -R18, R13 ;  /* 0x0000000d120d7221 */ /* 0x000fc40000000100 */
[----:B------:R-:W-:Y:S01]  /*1bf0*/  FADD R3, -R2, R3 ;  /* 0x0000000302037221 */ /* 0x000fe20000000100 */
[----:B---3--:R-:W-:Y:S01]  /*1c00*/  SEL R24, R24, RZ, !P3 ;  /* 0x000000ff18187207 */ /* 0x008fe20005800000 */
[----:B------:R-:W-:Y:S01]  /*1c10*/  @P3 FFMA R24, R12, R31, R15 ;  /* 0x0000001f0c183223 */ /* 0x000fe2000000000f */
[----:B------:R-:W-:Y:S01]  /*1c20*/  SEL R25, R25, RZ, !P3 ;  /* 0x000000ff19197207 */ /* 0x000fe20005800000 */
[----:B------:R-:W-:Y:S01]  /*1c30*/  @P3 FFMA R25, R14, R30, R17 ;  /* 0x0000001e0e193223 */ /* 0x000fe20000000011 */
[----:B------:R-:W-:Y:S01]  /*1c40*/  SEL R26, R26, RZ, !P3 ;  /* 0x000000ff1a1a7207 */ /* 0x000fe20005800000 */
[----:B------:R-:W-:Y:S01]  /*1c50*/  @P3 FFMA R26, R13, R29, R18 ;  /* 0x0000001d0d1a3223 */ /* 0x000fe20000000012 */
[----:B------:R-:W-:Y:S01]  /*1c60*/  SEL R27, R27, RZ, !P3 ;  /* 0x000000ff1b1b7207 */ /* 0x000fe20005800000 */
[----:B------:R-:W-:-:S05]  /*1c70*/  @P3 FFMA R27, R3, R5, R2 ;  /* 0x00000005031b3223 */ /* 0x000fca0000000002 */
[----:B------:R-:W-:Y:S01]  /*1c80*/  STG.E.128 desc[UR4][R36.64+0x800], R24 ;  /* 0x0008001824007986 */ /* 0x000fe2000c101d04 */
[----:B------:R-:W-:Y:S05]  /*1c90*/  EXIT ;  /* 0x000000000000794d */ /* 0x000fea0003800000 */
.L_x_0:
[----:B------:R-:W-:-:S00]  /*1ca0*/  BRA `(.L_x_0) ;  /* 0xfffffffc00fc7947 */ /* 0x000fc0000383ffff */
[----:B------:R-:W-:-:S00]  /*1cb0*/  NOP ;  /* 0x0000000000007918 */ /* 0x000fc00000000000 */
        /* <DEDUP_REMOVED lines=12> */
.L_x_1:


//--------------------- .nv.constant0.triton_poi_fused_cat_27 --------------------------
	.section	.nv.constant0.triton_poi_fused_cat_27,"a",@progbits
	.sectionflags	@""
	.align	4
.nv.constant0.triton_poi_fused_cat_27:
	.zero		604
